//
// Generated by NVIDIA NVVM Compiler
//
// Compiler Build ID: CL-36424714
// Cuda compilation tools, release 13.0, V13.0.88
// Based on NVVM 20.0.0
//

.version 9.0
.target sm_100
.address_size 64

	// .globl	_Z10cal_phase1iPiii
// _ZZ10cal_phase1iPiiiE12shared_block has been demoted
// _ZZ10cal_phase2iPiiiE12shared_pivot has been demoted
// _ZZ10cal_phase2iPiiiE9shared_hz has been demoted
// _ZZ10cal_phase2iPiiiE9shared_vt has been demoted
// _ZZ10cal_phase3iPiiE5block has been demoted
// _ZZ10cal_phase3iPiiE2vt has been demoted
// _ZZ10cal_phase3iPiiE2hz has been demoted

.visible .entry _Z10cal_phase1iPiii(
	.param .u32 _Z10cal_phase1iPiii_param_0,
	.param .u64 .ptr .align 1 _Z10cal_phase1iPiii_param_1,
	.param .u32 _Z10cal_phase1iPiii_param_2,
	.param .u32 _Z10cal_phase1iPiii_param_3
)
{
	.reg .b32 	%r<1048>;
	.reg .b64 	%rd<7>;
	// demoted variable
	.shared .align 4 .b8 _ZZ10cal_phase1iPiiiE12shared_block[16384];
	ld.param.u32 	%r1, [_Z10cal_phase1iPiii_param_0];
	ld.param.u64 	%rd1, [_Z10cal_phase1iPiii_param_1];
	ld.param.u32 	%r2, [_Z10cal_phase1iPiii_param_3];
	cvta.to.global.u64 	%rd2, %rd1;
	mov.u32 	%r3, %tid.y;
	mov.u32 	%r4, %tid.x;
	shl.b32 	%r5, %r2, 6;
	add.s32 	%r6, %r5, %r3;
	add.s32 	%r7, %r5, %r4;
	mad.lo.s32 	%r8, %r6, %r1, %r7;
	mul.wide.s32 	%rd3, %r8, 4;
	add.s64 	%rd4, %rd2, %rd3;
	ld.global.u32 	%r9, [%rd4];
	shl.b32 	%r10, %r3, 8;
	mov.u32 	%r11, _ZZ10cal_phase1iPiiiE12shared_block;
	add.s32 	%r12, %r11, %r10;
	shl.b32 	%r13, %r4, 2;
	add.s32 	%r14, %r12, %r13;
	st.shared.u32 	[%r14], %r9;
	ld.global.u32 	%r15, [%rd4+128];
	st.shared.u32 	[%r14+128], %r15;
	shl.b32 	%r16, %r1, 5;
	mul.wide.s32 	%rd5, %r16, 4;
	add.s64 	%rd6, %rd4, %rd5;
	ld.global.u32 	%r17, [%rd6];
	st.shared.u32 	[%r14+8192], %r17;
	ld.global.u32 	%r18, [%rd6+128];
	st.shared.u32 	[%r14+8320], %r18;
	bar.sync 	0;
	ld.shared.u32 	%r19, [%r14];
	ld.shared.u32 	%r20, [%r14+128];
	ld.shared.u32 	%r21, [%r14+8192];
	ld.shared.u32 	%r22, [%r14+8320];
	ld.shared.u32 	%r23, [%r12];
	add.s32 	%r24, %r11, %r13;
	ld.shared.u32 	%r25, [%r24];
	add.s32 	%r26, %r25, %r23;
	min.s32 	%r27, %r19, %r26;
	st.shared.u32 	[%r14], %r27;
	ld.shared.u32 	%r28, [%r12];
	ld.shared.u32 	%r29, [%r24+128];
	add.s32 	%r30, %r29, %r28;
	min.s32 	%r31, %r20, %r30;
	st.shared.u32 	[%r14+128], %r31;
	ld.shared.u32 	%r32, [%r12+8192];
	ld.shared.u32 	%r33, [%r24];
	add.s32 	%r34, %r33, %r32;
	min.s32 	%r35, %r21, %r34;
	st.shared.u32 	[%r14+8192], %r35;
	ld.shared.u32 	%r36, [%r12+8192];
	ld.shared.u32 	%r37, [%r24+128];
	add.s32 	%r38, %r37, %r36;
	min.s32 	%r39, %r22, %r38;
	ld.shared.u32 	%r40, [%r12+4];
	ld.shared.u32 	%r41, [%r24+256];
	add.s32 	%r42, %r41, %r40;
	min.s32 	%r43, %r27, %r42;
	st.shared.u32 	[%r14], %r43;
	ld.shared.u32 	%r44, [%r12+4];
	ld.shared.u32 	%r45, [%r24+384];
	add.s32 	%r46, %r45, %r44;
	min.s32 	%r47, %r31, %r46;
	st.shared.u32 	[%r14+128], %r47;
	ld.shared.u32 	%r48, [%r12+8196];
	ld.shared.u32 	%r49, [%r24+256];
	add.s32 	%r50, %r49, %r48;
	min.s32 	%r51, %r35, %r50;
	st.shared.u32 	[%r14+8192], %r51;
	ld.shared.u32 	%r52, [%r12+8196];
	ld.shared.u32 	%r53, [%r24+384];
	add.s32 	%r54, %r53, %r52;
	min.s32 	%r55, %r39, %r54;
	ld.shared.u32 	%r56, [%r12+8];
	ld.shared.u32 	%r57, [%r24+512];
	add.s32 	%r58, %r57, %r56;
	min.s32 	%r59, %r43, %r58;
	st.shared.u32 	[%r14], %r59;
	ld.shared.u32 	%r60, [%r12+8];
	ld.shared.u32 	%r61, [%r24+640];
	add.s32 	%r62, %r61, %r60;
	min.s32 	%r63, %r47, %r62;
	st.shared.u32 	[%r14+128], %r63;
	ld.shared.u32 	%r64, [%r12+8200];
	ld.shared.u32 	%r65, [%r24+512];
	add.s32 	%r66, %r65, %r64;
	min.s32 	%r67, %r51, %r66;
	st.shared.u32 	[%r14+8192], %r67;
	ld.shared.u32 	%r68, [%r12+8200];
	ld.shared.u32 	%r69, [%r24+640];
	add.s32 	%r70, %r69, %r68;
	min.s32 	%r71, %r55, %r70;
	ld.shared.u32 	%r72, [%r12+12];
	ld.shared.u32 	%r73, [%r24+768];
	add.s32 	%r74, %r73, %r72;
	min.s32 	%r75, %r59, %r74;
	st.shared.u32 	[%r14], %r75;
	ld.shared.u32 	%r76, [%r12+12];
	ld.shared.u32 	%r77, [%r24+896];
	add.s32 	%r78, %r77, %r76;
	min.s32 	%r79, %r63, %r78;
	st.shared.u32 	[%r14+128], %r79;
	ld.shared.u32 	%r80, [%r12+8204];
	ld.shared.u32 	%r81, [%r24+768];
	add.s32 	%r82, %r81, %r80;
	min.s32 	%r83, %r67, %r82;
	st.shared.u32 	[%r14+8192], %r83;
	ld.shared.u32 	%r84, [%r12+8204];
	ld.shared.u32 	%r85, [%r24+896];
	add.s32 	%r86, %r85, %r84;
	min.s32 	%r87, %r71, %r86;
	ld.shared.u32 	%r88, [%r12+16];
	ld.shared.u32 	%r89, [%r24+1024];
	add.s32 	%r90, %r89, %r88;
	min.s32 	%r91, %r75, %r90;
	st.shared.u32 	[%r14], %r91;
	ld.shared.u32 	%r92, [%r12+16];
	ld.shared.u32 	%r93, [%r24+1152];
	add.s32 	%r94, %r93, %r92;
	min.s32 	%r95, %r79, %r94;
	st.shared.u32 	[%r14+128], %r95;
	ld.shared.u32 	%r96, [%r12+8208];
	ld.shared.u32 	%r97, [%r24+1024];
	add.s32 	%r98, %r97, %r96;
	min.s32 	%r99, %r83, %r98;
	st.shared.u32 	[%r14+8192], %r99;
	ld.shared.u32 	%r100, [%r12+8208];
	ld.shared.u32 	%r101, [%r24+1152];
	add.s32 	%r102, %r101, %r100;
	min.s32 	%r103, %r87, %r102;
	ld.shared.u32 	%r104, [%r12+20];
	ld.shared.u32 	%r105, [%r24+1280];
	add.s32 	%r106, %r105, %r104;
	min.s32 	%r107, %r91, %r106;
	st.shared.u32 	[%r14], %r107;
	ld.shared.u32 	%r108, [%r12+20];
	ld.shared.u32 	%r109, [%r24+1408];
	add.s32 	%r110, %r109, %r108;
	min.s32 	%r111, %r95, %r110;
	st.shared.u32 	[%r14+128], %r111;
	ld.shared.u32 	%r112, [%r12+8212];
	ld.shared.u32 	%r113, [%r24+1280];
	add.s32 	%r114, %r113, %r112;
	min.s32 	%r115, %r99, %r114;
	st.shared.u32 	[%r14+8192], %r115;
	ld.shared.u32 	%r116, [%r12+8212];
	ld.shared.u32 	%r117, [%r24+1408];
	add.s32 	%r118, %r117, %r116;
	min.s32 	%r119, %r103, %r118;
	ld.shared.u32 	%r120, [%r12+24];
	ld.shared.u32 	%r121, [%r24+1536];
	add.s32 	%r122, %r121, %r120;
	min.s32 	%r123, %r107, %r122;
	st.shared.u32 	[%r14], %r123;
	ld.shared.u32 	%r124, [%r12+24];
	ld.shared.u32 	%r125, [%r24+1664];
	add.s32 	%r126, %r125, %r124;
	min.s32 	%r127, %r111, %r126;
	st.shared.u32 	[%r14+128], %r127;
	ld.shared.u32 	%r128, [%r12+8216];
	ld.shared.u32 	%r129, [%r24+1536];
	add.s32 	%r130, %r129, %r128;
	min.s32 	%r131, %r115, %r130;
	st.shared.u32 	[%r14+8192], %r131;
	ld.shared.u32 	%r132, [%r12+8216];
	ld.shared.u32 	%r133, [%r24+1664];
	add.s32 	%r134, %r133, %r132;
	min.s32 	%r135, %r119, %r134;
	ld.shared.u32 	%r136, [%r12+28];
	ld.shared.u32 	%r137, [%r24+1792];
	add.s32 	%r138, %r137, %r136;
	min.s32 	%r139, %r123, %r138;
	st.shared.u32 	[%r14], %r139;
	ld.shared.u32 	%r140, [%r12+28];
	ld.shared.u32 	%r141, [%r24+1920];
	add.s32 	%r142, %r141, %r140;
	min.s32 	%r143, %r127, %r142;
	st.shared.u32 	[%r14+128], %r143;
	ld.shared.u32 	%r144, [%r12+8220];
	ld.shared.u32 	%r145, [%r24+1792];
	add.s32 	%r146, %r145, %r144;
	min.s32 	%r147, %r131, %r146;
	st.shared.u32 	[%r14+8192], %r147;
	ld.shared.u32 	%r148, [%r12+8220];
	ld.shared.u32 	%r149, [%r24+1920];
	add.s32 	%r150, %r149, %r148;
	min.s32 	%r151, %r135, %r150;
	ld.shared.u32 	%r152, [%r12+32];
	ld.shared.u32 	%r153, [%r24+2048];
	add.s32 	%r154, %r153, %r152;
	min.s32 	%r155, %r139, %r154;
	st.shared.u32 	[%r14], %r155;
	ld.shared.u32 	%r156, [%r12+32];
	ld.shared.u32 	%r157, [%r24+2176];
	add.s32 	%r158, %r157, %r156;
	min.s32 	%r159, %r143, %r158;
	st.shared.u32 	[%r14+128], %r159;
	ld.shared.u32 	%r160, [%r12+8224];
	ld.shared.u32 	%r161, [%r24+2048];
	add.s32 	%r162, %r161, %r160;
	min.s32 	%r163, %r147, %r162;
	st.shared.u32 	[%r14+8192], %r163;
	ld.shared.u32 	%r164, [%r12+8224];
	ld.shared.u32 	%r165, [%r24+2176];
	add.s32 	%r166, %r165, %r164;
	min.s32 	%r167, %r151, %r166;
	ld.shared.u32 	%r168, [%r12+36];
	ld.shared.u32 	%r169, [%r24+2304];
	add.s32 	%r170, %r169, %r168;
	min.s32 	%r171, %r155, %r170;
	st.shared.u32 	[%r14], %r171;
	ld.shared.u32 	%r172, [%r12+36];
	ld.shared.u32 	%r173, [%r24+2432];
	add.s32 	%r174, %r173, %r172;
	min.s32 	%r175, %r159, %r174;
	st.shared.u32 	[%r14+128], %r175;
	ld.shared.u32 	%r176, [%r12+8228];
	ld.shared.u32 	%r177, [%r24+2304];
	add.s32 	%r178, %r177, %r176;
	min.s32 	%r179, %r163, %r178;
	st.shared.u32 	[%r14+8192], %r179;
	ld.shared.u32 	%r180, [%r12+8228];
	ld.shared.u32 	%r181, [%r24+2432];
	add.s32 	%r182, %r181, %r180;
	min.s32 	%r183, %r167, %r182;
	ld.shared.u32 	%r184, [%r12+40];
	ld.shared.u32 	%r185, [%r24+2560];
	add.s32 	%r186, %r185, %r184;
	min.s32 	%r187, %r171, %r186;
	st.shared.u32 	[%r14], %r187;
	ld.shared.u32 	%r188, [%r12+40];
	ld.shared.u32 	%r189, [%r24+2688];
	add.s32 	%r190, %r189, %r188;
	min.s32 	%r191, %r175, %r190;
	st.shared.u32 	[%r14+128], %r191;
	ld.shared.u32 	%r192, [%r12+8232];
	ld.shared.u32 	%r193, [%r24+2560];
	add.s32 	%r194, %r193, %r192;
	min.s32 	%r195, %r179, %r194;
	st.shared.u32 	[%r14+8192], %r195;
	ld.shared.u32 	%r196, [%r12+8232];
	ld.shared.u32 	%r197, [%r24+2688];
	add.s32 	%r198, %r197, %r196;
	min.s32 	%r199, %r183, %r198;
	ld.shared.u32 	%r200, [%r12+44];
	ld.shared.u32 	%r201, [%r24+2816];
	add.s32 	%r202, %r201, %r200;
	min.s32 	%r203, %r187, %r202;
	st.shared.u32 	[%r14], %r203;
	ld.shared.u32 	%r204, [%r12+44];
	ld.shared.u32 	%r205, [%r24+2944];
	add.s32 	%r206, %r205, %r204;
	min.s32 	%r207, %r191, %r206;
	st.shared.u32 	[%r14+128], %r207;
	ld.shared.u32 	%r208, [%r12+8236];
	ld.shared.u32 	%r209, [%r24+2816];
	add.s32 	%r210, %r209, %r208;
	min.s32 	%r211, %r195, %r210;
	st.shared.u32 	[%r14+8192], %r211;
	ld.shared.u32 	%r212, [%r12+8236];
	ld.shared.u32 	%r213, [%r24+2944];
	add.s32 	%r214, %r213, %r212;
	min.s32 	%r215, %r199, %r214;
	ld.shared.u32 	%r216, [%r12+48];
	ld.shared.u32 	%r217, [%r24+3072];
	add.s32 	%r218, %r217, %r216;
	min.s32 	%r219, %r203, %r218;
	st.shared.u32 	[%r14], %r219;
	ld.shared.u32 	%r220, [%r12+48];
	ld.shared.u32 	%r221, [%r24+3200];
	add.s32 	%r222, %r221, %r220;
	min.s32 	%r223, %r207, %r222;
	st.shared.u32 	[%r14+128], %r223;
	ld.shared.u32 	%r224, [%r12+8240];
	ld.shared.u32 	%r225, [%r24+3072];
	add.s32 	%r226, %r225, %r224;
	min.s32 	%r227, %r211, %r226;
	st.shared.u32 	[%r14+8192], %r227;
	ld.shared.u32 	%r228, [%r12+8240];
	ld.shared.u32 	%r229, [%r24+3200];
	add.s32 	%r230, %r229, %r228;
	min.s32 	%r231, %r215, %r230;
	ld.shared.u32 	%r232, [%r12+52];
	ld.shared.u32 	%r233, [%r24+3328];
	add.s32 	%r234, %r233, %r232;
	min.s32 	%r235, %r219, %r234;
	st.shared.u32 	[%r14], %r235;
	ld.shared.u32 	%r236, [%r12+52];
	ld.shared.u32 	%r237, [%r24+3456];
	add.s32 	%r238, %r237, %r236;
	min.s32 	%r239, %r223, %r238;
	st.shared.u32 	[%r14+128], %r239;
	ld.shared.u32 	%r240, [%r12+8244];
	ld.shared.u32 	%r241, [%r24+3328];
	add.s32 	%r242, %r241, %r240;
	min.s32 	%r243, %r227, %r242;
	st.shared.u32 	[%r14+8192], %r243;
	ld.shared.u32 	%r244, [%r12+8244];
	ld.shared.u32 	%r245, [%r24+3456];
	add.s32 	%r246, %r245, %r244;
	min.s32 	%r247, %r231, %r246;
	ld.shared.u32 	%r248, [%r12+56];
	ld.shared.u32 	%r249, [%r24+3584];
	add.s32 	%r250, %r249, %r248;
	min.s32 	%r251, %r235, %r250;
	st.shared.u32 	[%r14], %r251;
	ld.shared.u32 	%r252, [%r12+56];
	ld.shared.u32 	%r253, [%r24+3712];
	add.s32 	%r254, %r253, %r252;
	min.s32 	%r255, %r239, %r254;
	st.shared.u32 	[%r14+128], %r255;
	ld.shared.u32 	%r256, [%r12+8248];
	ld.shared.u32 	%r257, [%r24+3584];
	add.s32 	%r258, %r257, %r256;
	min.s32 	%r259, %r243, %r258;
	st.shared.u32 	[%r14+8192], %r259;
	ld.shared.u32 	%r260, [%r12+8248];
	ld.shared.u32 	%r261, [%r24+3712];
	add.s32 	%r262, %r261, %r260;
	min.s32 	%r263, %r247, %r262;
	ld.shared.u32 	%r264, [%r12+60];
	ld.shared.u32 	%r265, [%r24+3840];
	add.s32 	%r266, %r265, %r264;
	min.s32 	%r267, %r251, %r266;
	st.shared.u32 	[%r14], %r267;
	ld.shared.u32 	%r268, [%r12+60];
	ld.shared.u32 	%r269, [%r24+3968];
	add.s32 	%r270, %r269, %r268;
	min.s32 	%r271, %r255, %r270;
	st.shared.u32 	[%r14+128], %r271;
	ld.shared.u32 	%r272, [%r12+8252];
	ld.shared.u32 	%r273, [%r24+3840];
	add.s32 	%r274, %r273, %r272;
	min.s32 	%r275, %r259, %r274;
	st.shared.u32 	[%r14+8192], %r275;
	ld.shared.u32 	%r276, [%r12+8252];
	ld.shared.u32 	%r277, [%r24+3968];
	add.s32 	%r278, %r277, %r276;
	min.s32 	%r279, %r263, %r278;
	ld.shared.u32 	%r280, [%r12+64];
	ld.shared.u32 	%r281, [%r24+4096];
	add.s32 	%r282, %r281, %r280;
	min.s32 	%r283, %r267, %r282;
	st.shared.u32 	[%r14], %r283;
	ld.shared.u32 	%r284, [%r12+64];
	ld.shared.u32 	%r285, [%r24+4224];
	add.s32 	%r286, %r285, %r284;
	min.s32 	%r287, %r271, %r286;
	st.shared.u32 	[%r14+128], %r287;
	ld.shared.u32 	%r288, [%r12+8256];
	ld.shared.u32 	%r289, [%r24+4096];
	add.s32 	%r290, %r289, %r288;
	min.s32 	%r291, %r275, %r290;
	st.shared.u32 	[%r14+8192], %r291;
	ld.shared.u32 	%r292, [%r12+8256];
	ld.shared.u32 	%r293, [%r24+4224];
	add.s32 	%r294, %r293, %r292;
	min.s32 	%r295, %r279, %r294;
	ld.shared.u32 	%r296, [%r12+68];
	ld.shared.u32 	%r297, [%r24+4352];
	add.s32 	%r298, %r297, %r296;
	min.s32 	%r299, %r283, %r298;
	st.shared.u32 	[%r14], %r299;
	ld.shared.u32 	%r300, [%r12+68];
	ld.shared.u32 	%r301, [%r24+4480];
	add.s32 	%r302, %r301, %r300;
	min.s32 	%r303, %r287, %r302;
	st.shared.u32 	[%r14+128], %r303;
	ld.shared.u32 	%r304, [%r12+8260];
	ld.shared.u32 	%r305, [%r24+4352];
	add.s32 	%r306, %r305, %r304;
	min.s32 	%r307, %r291, %r306;
	st.shared.u32 	[%r14+8192], %r307;
	ld.shared.u32 	%r308, [%r12+8260];
	ld.shared.u32 	%r309, [%r24+4480];
	add.s32 	%r310, %r309, %r308;
	min.s32 	%r311, %r295, %r310;
	ld.shared.u32 	%r312, [%r12+72];
	ld.shared.u32 	%r313, [%r24+4608];
	add.s32 	%r314, %r313, %r312;
	min.s32 	%r315, %r299, %r314;
	st.shared.u32 	[%r14], %r315;
	ld.shared.u32 	%r316, [%r12+72];
	ld.shared.u32 	%r317, [%r24+4736];
	add.s32 	%r318, %r317, %r316;
	min.s32 	%r319, %r303, %r318;
	st.shared.u32 	[%r14+128], %r319;
	ld.shared.u32 	%r320, [%r12+8264];
	ld.shared.u32 	%r321, [%r24+4608];
	add.s32 	%r322, %r321, %r320;
	min.s32 	%r323, %r307, %r322;
	st.shared.u32 	[%r14+8192], %r323;
	ld.shared.u32 	%r324, [%r12+8264];
	ld.shared.u32 	%r325, [%r24+4736];
	add.s32 	%r326, %r325, %r324;
	min.s32 	%r327, %r311, %r326;
	ld.shared.u32 	%r328, [%r12+76];
	ld.shared.u32 	%r329, [%r24+4864];
	add.s32 	%r330, %r329, %r328;
	min.s32 	%r331, %r315, %r330;
	st.shared.u32 	[%r14], %r331;
	ld.shared.u32 	%r332, [%r12+76];
	ld.shared.u32 	%r333, [%r24+4992];
	add.s32 	%r334, %r333, %r332;
	min.s32 	%r335, %r319, %r334;
	st.shared.u32 	[%r14+128], %r335;
	ld.shared.u32 	%r336, [%r12+8268];
	ld.shared.u32 	%r337, [%r24+4864];
	add.s32 	%r338, %r337, %r336;
	min.s32 	%r339, %r323, %r338;
	st.shared.u32 	[%r14+8192], %r339;
	ld.shared.u32 	%r340, [%r12+8268];
	ld.shared.u32 	%r341, [%r24+4992];
	add.s32 	%r342, %r341, %r340;
	min.s32 	%r343, %r327, %r342;
	ld.shared.u32 	%r344, [%r12+80];
	ld.shared.u32 	%r345, [%r24+5120];
	add.s32 	%r346, %r345, %r344;
	min.s32 	%r347, %r331, %r346;
	st.shared.u32 	[%r14], %r347;
	ld.shared.u32 	%r348, [%r12+80];
	ld.shared.u32 	%r349, [%r24+5248];
	add.s32 	%r350, %r349, %r348;
	min.s32 	%r351, %r335, %r350;
	st.shared.u32 	[%r14+128], %r351;
	ld.shared.u32 	%r352, [%r12+8272];
	ld.shared.u32 	%r353, [%r24+5120];
	add.s32 	%r354, %r353, %r352;
	min.s32 	%r355, %r339, %r354;
	st.shared.u32 	[%r14+8192], %r355;
	ld.shared.u32 	%r356, [%r12+8272];
	ld.shared.u32 	%r357, [%r24+5248];
	add.s32 	%r358, %r357, %r356;
	min.s32 	%r359, %r343, %r358;
	ld.shared.u32 	%r360, [%r12+84];
	ld.shared.u32 	%r361, [%r24+5376];
	add.s32 	%r362, %r361, %r360;
	min.s32 	%r363, %r347, %r362;
	st.shared.u32 	[%r14], %r363;
	ld.shared.u32 	%r364, [%r12+84];
	ld.shared.u32 	%r365, [%r24+5504];
	add.s32 	%r366, %r365, %r364;
	min.s32 	%r367, %r351, %r366;
	st.shared.u32 	[%r14+128], %r367;
	ld.shared.u32 	%r368, [%r12+8276];
	ld.shared.u32 	%r369, [%r24+5376];
	add.s32 	%r370, %r369, %r368;
	min.s32 	%r371, %r355, %r370;
	st.shared.u32 	[%r14+8192], %r371;
	ld.shared.u32 	%r372, [%r12+8276];
	ld.shared.u32 	%r373, [%r24+5504];
	add.s32 	%r374, %r373, %r372;
	min.s32 	%r375, %r359, %r374;
	ld.shared.u32 	%r376, [%r12+88];
	ld.shared.u32 	%r377, [%r24+5632];
	add.s32 	%r378, %r377, %r376;
	min.s32 	%r379, %r363, %r378;
	st.shared.u32 	[%r14], %r379;
	ld.shared.u32 	%r380, [%r12+88];
	ld.shared.u32 	%r381, [%r24+5760];
	add.s32 	%r382, %r381, %r380;
	min.s32 	%r383, %r367, %r382;
	st.shared.u32 	[%r14+128], %r383;
	ld.shared.u32 	%r384, [%r12+8280];
	ld.shared.u32 	%r385, [%r24+5632];
	add.s32 	%r386, %r385, %r384;
	min.s32 	%r387, %r371, %r386;
	st.shared.u32 	[%r14+8192], %r387;
	ld.shared.u32 	%r388, [%r12+8280];
	ld.shared.u32 	%r389, [%r24+5760];
	add.s32 	%r390, %r389, %r388;
	min.s32 	%r391, %r375, %r390;
	ld.shared.u32 	%r392, [%r12+92];
	ld.shared.u32 	%r393, [%r24+5888];
	add.s32 	%r394, %r393, %r392;
	min.s32 	%r395, %r379, %r394;
	st.shared.u32 	[%r14], %r395;
	ld.shared.u32 	%r396, [%r12+92];
	ld.shared.u32 	%r397, [%r24+6016];
	add.s32 	%r398, %r397, %r396;
	min.s32 	%r399, %r383, %r398;
	st.shared.u32 	[%r14+128], %r399;
	ld.shared.u32 	%r400, [%r12+8284];
	ld.shared.u32 	%r401, [%r24+5888];
	add.s32 	%r402, %r401, %r400;
	min.s32 	%r403, %r387, %r402;
	st.shared.u32 	[%r14+8192], %r403;
	ld.shared.u32 	%r404, [%r12+8284];
	ld.shared.u32 	%r405, [%r24+6016];
	add.s32 	%r406, %r405, %r404;
	min.s32 	%r407, %r391, %r406;
	ld.shared.u32 	%r408, [%r12+96];
	ld.shared.u32 	%r409, [%r24+6144];
	add.s32 	%r410, %r409, %r408;
	min.s32 	%r411, %r395, %r410;
	st.shared.u32 	[%r14], %r411;
	ld.shared.u32 	%r412, [%r12+96];
	ld.shared.u32 	%r413, [%r24+6272];
	add.s32 	%r414, %r413, %r412;
	min.s32 	%r415, %r399, %r414;
	st.shared.u32 	[%r14+128], %r415;
	ld.shared.u32 	%r416, [%r12+8288];
	ld.shared.u32 	%r417, [%r24+6144];
	add.s32 	%r418, %r417, %r416;
	min.s32 	%r419, %r403, %r418;
	st.shared.u32 	[%r14+8192], %r419;
	ld.shared.u32 	%r420, [%r12+8288];
	ld.shared.u32 	%r421, [%r24+6272];
	add.s32 	%r422, %r421, %r420;
	min.s32 	%r423, %r407, %r422;
	ld.shared.u32 	%r424, [%r12+100];
	ld.shared.u32 	%r425, [%r24+6400];
	add.s32 	%r426, %r425, %r424;
	min.s32 	%r427, %r411, %r426;
	st.shared.u32 	[%r14], %r427;
	ld.shared.u32 	%r428, [%r12+100];
	ld.shared.u32 	%r429, [%r24+6528];
	add.s32 	%r430, %r429, %r428;
	min.s32 	%r431, %r415, %r430;
	st.shared.u32 	[%r14+128], %r431;
	ld.shared.u32 	%r432, [%r12+8292];
	ld.shared.u32 	%r433, [%r24+6400];
	add.s32 	%r434, %r433, %r432;
	min.s32 	%r435, %r419, %r434;
	st.shared.u32 	[%r14+8192], %r435;
	ld.shared.u32 	%r436, [%r12+8292];
	ld.shared.u32 	%r437, [%r24+6528];
	add.s32 	%r438, %r437, %r436;
	min.s32 	%r439, %r423, %r438;
	ld.shared.u32 	%r440, [%r12+104];
	ld.shared.u32 	%r441, [%r24+6656];
	add.s32 	%r442, %r441, %r440;
	min.s32 	%r443, %r427, %r442;
	st.shared.u32 	[%r14], %r443;
	ld.shared.u32 	%r444, [%r12+104];
	ld.shared.u32 	%r445, [%r24+6784];
	add.s32 	%r446, %r445, %r444;
	min.s32 	%r447, %r431, %r446;
	st.shared.u32 	[%r14+128], %r447;
	ld.shared.u32 	%r448, [%r12+8296];
	ld.shared.u32 	%r449, [%r24+6656];
	add.s32 	%r450, %r449, %r448;
	min.s32 	%r451, %r435, %r450;
	st.shared.u32 	[%r14+8192], %r451;
	ld.shared.u32 	%r452, [%r12+8296];
	ld.shared.u32 	%r453, [%r24+6784];
	add.s32 	%r454, %r453, %r452;
	min.s32 	%r455, %r439, %r454;
	ld.shared.u32 	%r456, [%r12+108];
	ld.shared.u32 	%r457, [%r24+6912];
	add.s32 	%r458, %r457, %r456;
	min.s32 	%r459, %r443, %r458;
	st.shared.u32 	[%r14], %r459;
	ld.shared.u32 	%r460, [%r12+108];
	ld.shared.u32 	%r461, [%r24+7040];
	add.s32 	%r462, %r461, %r460;
	min.s32 	%r463, %r447, %r462;
	st.shared.u32 	[%r14+128], %r463;
	ld.shared.u32 	%r464, [%r12+8300];
	ld.shared.u32 	%r465, [%r24+6912];
	add.s32 	%r466, %r465, %r464;
	min.s32 	%r467, %r451, %r466;
	st.shared.u32 	[%r14+8192], %r467;
	ld.shared.u32 	%r468, [%r12+8300];
	ld.shared.u32 	%r469, [%r24+7040];
	add.s32 	%r470, %r469, %r468;
	min.s32 	%r471, %r455, %r470;
	ld.shared.u32 	%r472, [%r12+112];
	ld.shared.u32 	%r473, [%r24+7168];
	add.s32 	%r474, %r473, %r472;
	min.s32 	%r475, %r459, %r474;
	st.shared.u32 	[%r14], %r475;
	ld.shared.u32 	%r476, [%r12+112];
	ld.shared.u32 	%r477, [%r24+7296];
	add.s32 	%r478, %r477, %r476;
	min.s32 	%r479, %r463, %r478;
	st.shared.u32 	[%r14+128], %r479;
	ld.shared.u32 	%r480, [%r12+8304];
	ld.shared.u32 	%r481, [%r24+7168];
	add.s32 	%r482, %r481, %r480;
	min.s32 	%r483, %r467, %r482;
	st.shared.u32 	[%r14+8192], %r483;
	ld.shared.u32 	%r484, [%r12+8304];
	ld.shared.u32 	%r485, [%r24+7296];
	add.s32 	%r486, %r485, %r484;
	min.s32 	%r487, %r471, %r486;
	ld.shared.u32 	%r488, [%r12+116];
	ld.shared.u32 	%r489, [%r24+7424];
	add.s32 	%r490, %r489, %r488;
	min.s32 	%r491, %r475, %r490;
	st.shared.u32 	[%r14], %r491;
	ld.shared.u32 	%r492, [%r12+116];
	ld.shared.u32 	%r493, [%r24+7552];
	add.s32 	%r494, %r493, %r492;
	min.s32 	%r495, %r479, %r494;
	st.shared.u32 	[%r14+128], %r495;
	ld.shared.u32 	%r496, [%r12+8308];
	ld.shared.u32 	%r497, [%r24+7424];
	add.s32 	%r498, %r497, %r496;
	min.s32 	%r499, %r483, %r498;
	st.shared.u32 	[%r14+8192], %r499;
	ld.shared.u32 	%r500, [%r12+8308];
	ld.shared.u32 	%r501, [%r24+7552];
	add.s32 	%r502, %r501, %r500;
	min.s32 	%r503, %r487, %r502;
	ld.shared.u32 	%r504, [%r12+120];
	ld.shared.u32 	%r505, [%r24+7680];
	add.s32 	%r506, %r505, %r504;
	min.s32 	%r507, %r491, %r506;
	st.shared.u32 	[%r14], %r507;
	ld.shared.u32 	%r508, [%r12+120];
	ld.shared.u32 	%r509, [%r24+7808];
	add.s32 	%r510, %r509, %r508;
	min.s32 	%r511, %r495, %r510;
	st.shared.u32 	[%r14+128], %r511;
	ld.shared.u32 	%r512, [%r12+8312];
	ld.shared.u32 	%r513, [%r24+7680];
	add.s32 	%r514, %r513, %r512;
	min.s32 	%r515, %r499, %r514;
	st.shared.u32 	[%r14+8192], %r515;
	ld.shared.u32 	%r516, [%r12+8312];
	ld.shared.u32 	%r517, [%r24+7808];
	add.s32 	%r518, %r517, %r516;
	min.s32 	%r519, %r503, %r518;
	ld.shared.u32 	%r520, [%r12+124];
	ld.shared.u32 	%r521, [%r24+7936];
	add.s32 	%r522, %r521, %r520;
	min.s32 	%r523, %r507, %r522;
	st.shared.u32 	[%r14], %r523;
	ld.shared.u32 	%r524, [%r12+124];
	ld.shared.u32 	%r525, [%r24+8064];
	add.s32 	%r526, %r525, %r524;
	min.s32 	%r527, %r511, %r526;
	st.shared.u32 	[%r14+128], %r527;
	ld.shared.u32 	%r528, [%r12+8316];
	ld.shared.u32 	%r529, [%r24+7936];
	add.s32 	%r530, %r529, %r528;
	min.s32 	%r531, %r515, %r530;
	st.shared.u32 	[%r14+8192], %r531;
	ld.shared.u32 	%r532, [%r12+8316];
	ld.shared.u32 	%r533, [%r24+8064];
	add.s32 	%r534, %r533, %r532;
	min.s32 	%r535, %r519, %r534;
	st.shared.u32 	[%r14+8320], %r535;
	ld.shared.u32 	%r536, [%r12+128];
	ld.shared.u32 	%r537, [%r24+8192];
	add.s32 	%r538, %r537, %r536;
	min.s32 	%r539, %r523, %r538;
	st.shared.u32 	[%r14], %r539;
	ld.shared.u32 	%r540, [%r12+128];
	ld.shared.u32 	%r541, [%r24+8320];
	add.s32 	%r542, %r541, %r540;
	min.s32 	%r543, %r527, %r542;
	st.shared.u32 	[%r14+128], %r543;
	ld.shared.u32 	%r544, [%r12+8320];
	ld.shared.u32 	%r545, [%r24+8192];
	add.s32 	%r546, %r545, %r544;
	min.s32 	%r547, %r531, %r546;
	st.shared.u32 	[%r14+8192], %r547;
	ld.shared.u32 	%r548, [%r12+8320];
	ld.shared.u32 	%r549, [%r24+8320];
	add.s32 	%r550, %r549, %r548;
	min.s32 	%r551, %r535, %r550;
	st.shared.u32 	[%r14+8320], %r551;
	ld.shared.u32 	%r552, [%r12+132];
	ld.shared.u32 	%r553, [%r24+8448];
	add.s32 	%r554, %r553, %r552;
	min.s32 	%r555, %r539, %r554;
	st.shared.u32 	[%r14], %r555;
	ld.shared.u32 	%r556, [%r12+132];
	ld.shared.u32 	%r557, [%r24+8576];
	add.s32 	%r558, %r557, %r556;
	min.s32 	%r559, %r543, %r558;
	st.shared.u32 	[%r14+128], %r559;
	ld.shared.u32 	%r560, [%r12+8324];
	ld.shared.u32 	%r561, [%r24+8448];
	add.s32 	%r562, %r561, %r560;
	min.s32 	%r563, %r547, %r562;
	st.shared.u32 	[%r14+8192], %r563;
	ld.shared.u32 	%r564, [%r12+8324];
	ld.shared.u32 	%r565, [%r24+8576];
	add.s32 	%r566, %r565, %r564;
	min.s32 	%r567, %r551, %r566;
	st.shared.u32 	[%r14+8320], %r567;
	ld.shared.u32 	%r568, [%r12+136];
	ld.shared.u32 	%r569, [%r24+8704];
	add.s32 	%r570, %r569, %r568;
	min.s32 	%r571, %r555, %r570;
	st.shared.u32 	[%r14], %r571;
	ld.shared.u32 	%r572, [%r12+136];
	ld.shared.u32 	%r573, [%r24+8832];
	add.s32 	%r574, %r573, %r572;
	min.s32 	%r575, %r559, %r574;
	st.shared.u32 	[%r14+128], %r575;
	ld.shared.u32 	%r576, [%r12+8328];
	ld.shared.u32 	%r577, [%r24+8704];
	add.s32 	%r578, %r577, %r576;
	min.s32 	%r579, %r563, %r578;
	st.shared.u32 	[%r14+8192], %r579;
	ld.shared.u32 	%r580, [%r12+8328];
	ld.shared.u32 	%r581, [%r24+8832];
	add.s32 	%r582, %r581, %r580;
	min.s32 	%r583, %r567, %r582;
	st.shared.u32 	[%r14+8320], %r583;
	ld.shared.u32 	%r584, [%r12+140];
	ld.shared.u32 	%r585, [%r24+8960];
	add.s32 	%r586, %r585, %r584;
	min.s32 	%r587, %r571, %r586;
	st.shared.u32 	[%r14], %r587;
	ld.shared.u32 	%r588, [%r12+140];
	ld.shared.u32 	%r589, [%r24+9088];
	add.s32 	%r590, %r589, %r588;
	min.s32 	%r591, %r575, %r590;
	st.shared.u32 	[%r14+128], %r591;
	ld.shared.u32 	%r592, [%r12+8332];
	ld.shared.u32 	%r593, [%r24+8960];
	add.s32 	%r594, %r593, %r592;
	min.s32 	%r595, %r579, %r594;
	st.shared.u32 	[%r14+8192], %r595;
	ld.shared.u32 	%r596, [%r12+8332];
	ld.shared.u32 	%r597, [%r24+9088];
	add.s32 	%r598, %r597, %r596;
	min.s32 	%r599, %r583, %r598;
	st.shared.u32 	[%r14+8320], %r599;
	ld.shared.u32 	%r600, [%r12+144];
	ld.shared.u32 	%r601, [%r24+9216];
	add.s32 	%r602, %r601, %r600;
	min.s32 	%r603, %r587, %r602;
	st.shared.u32 	[%r14], %r603;
	ld.shared.u32 	%r604, [%r12+144];
	ld.shared.u32 	%r605, [%r24+9344];
	add.s32 	%r606, %r605, %r604;
	min.s32 	%r607, %r591, %r606;
	st.shared.u32 	[%r14+128], %r607;
	ld.shared.u32 	%r608, [%r12+8336];
	ld.shared.u32 	%r609, [%r24+9216];
	add.s32 	%r610, %r609, %r608;
	min.s32 	%r611, %r595, %r610;
	st.shared.u32 	[%r14+8192], %r611;
	ld.shared.u32 	%r612, [%r12+8336];
	ld.shared.u32 	%r613, [%r24+9344];
	add.s32 	%r614, %r613, %r612;
	min.s32 	%r615, %r599, %r614;
	st.shared.u32 	[%r14+8320], %r615;
	ld.shared.u32 	%r616, [%r12+148];
	ld.shared.u32 	%r617, [%r24+9472];
	add.s32 	%r618, %r617, %r616;
	min.s32 	%r619, %r603, %r618;
	st.shared.u32 	[%r14], %r619;
	ld.shared.u32 	%r620, [%r12+148];
	ld.shared.u32 	%r621, [%r24+9600];
	add.s32 	%r622, %r621, %r620;
	min.s32 	%r623, %r607, %r622;
	st.shared.u32 	[%r14+128], %r623;
	ld.shared.u32 	%r624, [%r12+8340];
	ld.shared.u32 	%r625, [%r24+9472];
	add.s32 	%r626, %r625, %r624;
	min.s32 	%r627, %r611, %r626;
	st.shared.u32 	[%r14+8192], %r627;
	ld.shared.u32 	%r628, [%r12+8340];
	ld.shared.u32 	%r629, [%r24+9600];
	add.s32 	%r630, %r629, %r628;
	min.s32 	%r631, %r615, %r630;
	st.shared.u32 	[%r14+8320], %r631;
	ld.shared.u32 	%r632, [%r12+152];
	ld.shared.u32 	%r633, [%r24+9728];
	add.s32 	%r634, %r633, %r632;
	min.s32 	%r635, %r619, %r634;
	st.shared.u32 	[%r14], %r635;
	ld.shared.u32 	%r636, [%r12+152];
	ld.shared.u32 	%r637, [%r24+9856];
	add.s32 	%r638, %r637, %r636;
	min.s32 	%r639, %r623, %r638;
	st.shared.u32 	[%r14+128], %r639;
	ld.shared.u32 	%r640, [%r12+8344];
	ld.shared.u32 	%r641, [%r24+9728];
	add.s32 	%r642, %r641, %r640;
	min.s32 	%r643, %r627, %r642;
	st.shared.u32 	[%r14+8192], %r643;
	ld.shared.u32 	%r644, [%r12+8344];
	ld.shared.u32 	%r645, [%r24+9856];
	add.s32 	%r646, %r645, %r644;
	min.s32 	%r647, %r631, %r646;
	st.shared.u32 	[%r14+8320], %r647;
	ld.shared.u32 	%r648, [%r12+156];
	ld.shared.u32 	%r649, [%r24+9984];
	add.s32 	%r650, %r649, %r648;
	min.s32 	%r651, %r635, %r650;
	st.shared.u32 	[%r14], %r651;
	ld.shared.u32 	%r652, [%r12+156];
	ld.shared.u32 	%r653, [%r24+10112];
	add.s32 	%r654, %r653, %r652;
	min.s32 	%r655, %r639, %r654;
	st.shared.u32 	[%r14+128], %r655;
	ld.shared.u32 	%r656, [%r12+8348];
	ld.shared.u32 	%r657, [%r24+9984];
	add.s32 	%r658, %r657, %r656;
	min.s32 	%r659, %r643, %r658;
	st.shared.u32 	[%r14+8192], %r659;
	ld.shared.u32 	%r660, [%r12+8348];
	ld.shared.u32 	%r661, [%r24+10112];
	add.s32 	%r662, %r661, %r660;
	min.s32 	%r663, %r647, %r662;
	st.shared.u32 	[%r14+8320], %r663;
	ld.shared.u32 	%r664, [%r12+160];
	ld.shared.u32 	%r665, [%r24+10240];
	add.s32 	%r666, %r665, %r664;
	min.s32 	%r667, %r651, %r666;
	st.shared.u32 	[%r14], %r667;
	ld.shared.u32 	%r668, [%r12+160];
	ld.shared.u32 	%r669, [%r24+10368];
	add.s32 	%r670, %r669, %r668;
	min.s32 	%r671, %r655, %r670;
	st.shared.u32 	[%r14+128], %r671;
	ld.shared.u32 	%r672, [%r12+8352];
	ld.shared.u32 	%r673, [%r24+10240];
	add.s32 	%r674, %r673, %r672;
	min.s32 	%r675, %r659, %r674;
	st.shared.u32 	[%r14+8192], %r675;
	ld.shared.u32 	%r676, [%r12+8352];
	ld.shared.u32 	%r677, [%r24+10368];
	add.s32 	%r678, %r677, %r676;
	min.s32 	%r679, %r663, %r678;
	st.shared.u32 	[%r14+8320], %r679;
	ld.shared.u32 	%r680, [%r12+164];
	ld.shared.u32 	%r681, [%r24+10496];
	add.s32 	%r682, %r681, %r680;
	min.s32 	%r683, %r667, %r682;
	st.shared.u32 	[%r14], %r683;
	ld.shared.u32 	%r684, [%r12+164];
	ld.shared.u32 	%r685, [%r24+10624];
	add.s32 	%r686, %r685, %r684;
	min.s32 	%r687, %r671, %r686;
	st.shared.u32 	[%r14+128], %r687;
	ld.shared.u32 	%r688, [%r12+8356];
	ld.shared.u32 	%r689, [%r24+10496];
	add.s32 	%r690, %r689, %r688;
	min.s32 	%r691, %r675, %r690;
	st.shared.u32 	[%r14+8192], %r691;
	ld.shared.u32 	%r692, [%r12+8356];
	ld.shared.u32 	%r693, [%r24+10624];
	add.s32 	%r694, %r693, %r692;
	min.s32 	%r695, %r679, %r694;
	st.shared.u32 	[%r14+8320], %r695;
	ld.shared.u32 	%r696, [%r12+168];
	ld.shared.u32 	%r697, [%r24+10752];
	add.s32 	%r698, %r697, %r696;
	min.s32 	%r699, %r683, %r698;
	st.shared.u32 	[%r14], %r699;
	ld.shared.u32 	%r700, [%r12+168];
	ld.shared.u32 	%r701, [%r24+10880];
	add.s32 	%r702, %r701, %r700;
	min.s32 	%r703, %r687, %r702;
	st.shared.u32 	[%r14+128], %r703;
	ld.shared.u32 	%r704, [%r12+8360];
	ld.shared.u32 	%r705, [%r24+10752];
	add.s32 	%r706, %r705, %r704;
	min.s32 	%r707, %r691, %r706;
	st.shared.u32 	[%r14+8192], %r707;
	ld.shared.u32 	%r708, [%r12+8360];
	ld.shared.u32 	%r709, [%r24+10880];
	add.s32 	%r710, %r709, %r708;
	min.s32 	%r711, %r695, %r710;
	st.shared.u32 	[%r14+8320], %r711;
	ld.shared.u32 	%r712, [%r12+172];
	ld.shared.u32 	%r713, [%r24+11008];
	add.s32 	%r714, %r713, %r712;
	min.s32 	%r715, %r699, %r714;
	st.shared.u32 	[%r14], %r715;
	ld.shared.u32 	%r716, [%r12+172];
	ld.shared.u32 	%r717, [%r24+11136];
	add.s32 	%r718, %r717, %r716;
	min.s32 	%r719, %r703, %r718;
	st.shared.u32 	[%r14+128], %r719;
	ld.shared.u32 	%r720, [%r12+8364];
	ld.shared.u32 	%r721, [%r24+11008];
	add.s32 	%r722, %r721, %r720;
	min.s32 	%r723, %r707, %r722;
	st.shared.u32 	[%r14+8192], %r723;
	ld.shared.u32 	%r724, [%r12+8364];
	ld.shared.u32 	%r725, [%r24+11136];
	add.s32 	%r726, %r725, %r724;
	min.s32 	%r727, %r711, %r726;
	st.shared.u32 	[%r14+8320], %r727;
	ld.shared.u32 	%r728, [%r12+176];
	ld.shared.u32 	%r729, [%r24+11264];
	add.s32 	%r730, %r729, %r728;
	min.s32 	%r731, %r715, %r730;
	st.shared.u32 	[%r14], %r731;
	ld.shared.u32 	%r732, [%r12+176];
	ld.shared.u32 	%r733, [%r24+11392];
	add.s32 	%r734, %r733, %r732;
	min.s32 	%r735, %r719, %r734;
	st.shared.u32 	[%r14+128], %r735;
	ld.shared.u32 	%r736, [%r12+8368];
	ld.shared.u32 	%r737, [%r24+11264];
	add.s32 	%r738, %r737, %r736;
	min.s32 	%r739, %r723, %r738;
	st.shared.u32 	[%r14+8192], %r739;
	ld.shared.u32 	%r740, [%r12+8368];
	ld.shared.u32 	%r741, [%r24+11392];
	add.s32 	%r742, %r741, %r740;
	min.s32 	%r743, %r727, %r742;
	st.shared.u32 	[%r14+8320], %r743;
	ld.shared.u32 	%r744, [%r12+180];
	ld.shared.u32 	%r745, [%r24+11520];
	add.s32 	%r746, %r745, %r744;
	min.s32 	%r747, %r731, %r746;
	st.shared.u32 	[%r14], %r747;
	ld.shared.u32 	%r748, [%r12+180];
	ld.shared.u32 	%r749, [%r24+11648];
	add.s32 	%r750, %r749, %r748;
	min.s32 	%r751, %r735, %r750;
	st.shared.u32 	[%r14+128], %r751;
	ld.shared.u32 	%r752, [%r12+8372];
	ld.shared.u32 	%r753, [%r24+11520];
	add.s32 	%r754, %r753, %r752;
	min.s32 	%r755, %r739, %r754;
	st.shared.u32 	[%r14+8192], %r755;
	ld.shared.u32 	%r756, [%r12+8372];
	ld.shared.u32 	%r757, [%r24+11648];
	add.s32 	%r758, %r757, %r756;
	min.s32 	%r759, %r743, %r758;
	st.shared.u32 	[%r14+8320], %r759;
	ld.shared.u32 	%r760, [%r12+184];
	ld.shared.u32 	%r761, [%r24+11776];
	add.s32 	%r762, %r761, %r760;
	min.s32 	%r763, %r747, %r762;
	st.shared.u32 	[%r14], %r763;
	ld.shared.u32 	%r764, [%r12+184];
	ld.shared.u32 	%r765, [%r24+11904];
	add.s32 	%r766, %r765, %r764;
	min.s32 	%r767, %r751, %r766;
	st.shared.u32 	[%r14+128], %r767;
	ld.shared.u32 	%r768, [%r12+8376];
	ld.shared.u32 	%r769, [%r24+11776];
	add.s32 	%r770, %r769, %r768;
	min.s32 	%r771, %r755, %r770;
	st.shared.u32 	[%r14+8192], %r771;
	ld.shared.u32 	%r772, [%r12+8376];
	ld.shared.u32 	%r773, [%r24+11904];
	add.s32 	%r774, %r773, %r772;
	min.s32 	%r775, %r759, %r774;
	st.shared.u32 	[%r14+8320], %r775;
	ld.shared.u32 	%r776, [%r12+188];
	ld.shared.u32 	%r777, [%r24+12032];
	add.s32 	%r778, %r777, %r776;
	min.s32 	%r779, %r763, %r778;
	st.shared.u32 	[%r14], %r779;
	ld.shared.u32 	%r780, [%r12+188];
	ld.shared.u32 	%r781, [%r24+12160];
	add.s32 	%r782, %r781, %r780;
	min.s32 	%r783, %r767, %r782;
	st.shared.u32 	[%r14+128], %r783;
	ld.shared.u32 	%r784, [%r12+8380];
	ld.shared.u32 	%r785, [%r24+12032];
	add.s32 	%r786, %r785, %r784;
	min.s32 	%r787, %r771, %r786;
	st.shared.u32 	[%r14+8192], %r787;
	ld.shared.u32 	%r788, [%r12+8380];
	ld.shared.u32 	%r789, [%r24+12160];
	add.s32 	%r790, %r789, %r788;
	min.s32 	%r791, %r775, %r790;
	st.shared.u32 	[%r14+8320], %r791;
	ld.shared.u32 	%r792, [%r12+192];
	ld.shared.u32 	%r793, [%r24+12288];
	add.s32 	%r794, %r793, %r792;
	min.s32 	%r795, %r779, %r794;
	st.shared.u32 	[%r14], %r795;
	ld.shared.u32 	%r796, [%r12+192];
	ld.shared.u32 	%r797, [%r24+12416];
	add.s32 	%r798, %r797, %r796;
	min.s32 	%r799, %r783, %r798;
	st.shared.u32 	[%r14+128], %r799;
	ld.shared.u32 	%r800, [%r12+8384];
	ld.shared.u32 	%r801, [%r24+12288];
	add.s32 	%r802, %r801, %r800;
	min.s32 	%r803, %r787, %r802;
	st.shared.u32 	[%r14+8192], %r803;
	ld.shared.u32 	%r804, [%r12+8384];
	ld.shared.u32 	%r805, [%r24+12416];
	add.s32 	%r806, %r805, %r804;
	min.s32 	%r807, %r791, %r806;
	st.shared.u32 	[%r14+8320], %r807;
	ld.shared.u32 	%r808, [%r12+196];
	ld.shared.u32 	%r809, [%r24+12544];
	add.s32 	%r810, %r809, %r808;
	min.s32 	%r811, %r795, %r810;
	st.shared.u32 	[%r14], %r811;
	ld.shared.u32 	%r812, [%r12+196];
	ld.shared.u32 	%r813, [%r24+12672];
	add.s32 	%r814, %r813, %r812;
	min.s32 	%r815, %r799, %r814;
	st.shared.u32 	[%r14+128], %r815;
	ld.shared.u32 	%r816, [%r12+8388];
	ld.shared.u32 	%r817, [%r24+12544];
	add.s32 	%r818, %r817, %r816;
	min.s32 	%r819, %r803, %r818;
	st.shared.u32 	[%r14+8192], %r819;
	ld.shared.u32 	%r820, [%r12+8388];
	ld.shared.u32 	%r821, [%r24+12672];
	add.s32 	%r822, %r821, %r820;
	min.s32 	%r823, %r807, %r822;
	st.shared.u32 	[%r14+8320], %r823;
	ld.shared.u32 	%r824, [%r12+200];
	ld.shared.u32 	%r825, [%r24+12800];
	add.s32 	%r826, %r825, %r824;
	min.s32 	%r827, %r811, %r826;
	st.shared.u32 	[%r14], %r827;
	ld.shared.u32 	%r828, [%r12+200];
	ld.shared.u32 	%r829, [%r24+12928];
	add.s32 	%r830, %r829, %r828;
	min.s32 	%r831, %r815, %r830;
	st.shared.u32 	[%r14+128], %r831;
	ld.shared.u32 	%r832, [%r12+8392];
	ld.shared.u32 	%r833, [%r24+12800];
	add.s32 	%r834, %r833, %r832;
	min.s32 	%r835, %r819, %r834;
	st.shared.u32 	[%r14+8192], %r835;
	ld.shared.u32 	%r836, [%r12+8392];
	ld.shared.u32 	%r837, [%r24+12928];
	add.s32 	%r838, %r837, %r836;
	min.s32 	%r839, %r823, %r838;
	st.shared.u32 	[%r14+8320], %r839;
	ld.shared.u32 	%r840, [%r12+204];
	ld.shared.u32 	%r841, [%r24+13056];
	add.s32 	%r842, %r841, %r840;
	min.s32 	%r843, %r827, %r842;
	st.shared.u32 	[%r14], %r843;
	ld.shared.u32 	%r844, [%r12+204];
	ld.shared.u32 	%r845, [%r24+13184];
	add.s32 	%r846, %r845, %r844;
	min.s32 	%r847, %r831, %r846;
	st.shared.u32 	[%r14+128], %r847;
	ld.shared.u32 	%r848, [%r12+8396];
	ld.shared.u32 	%r849, [%r24+13056];
	add.s32 	%r850, %r849, %r848;
	min.s32 	%r851, %r835, %r850;
	st.shared.u32 	[%r14+8192], %r851;
	ld.shared.u32 	%r852, [%r12+8396];
	ld.shared.u32 	%r853, [%r24+13184];
	add.s32 	%r854, %r853, %r852;
	min.s32 	%r855, %r839, %r854;
	st.shared.u32 	[%r14+8320], %r855;
	ld.shared.u32 	%r856, [%r12+208];
	ld.shared.u32 	%r857, [%r24+13312];
	add.s32 	%r858, %r857, %r856;
	min.s32 	%r859, %r843, %r858;
	st.shared.u32 	[%r14], %r859;
	ld.shared.u32 	%r860, [%r12+208];
	ld.shared.u32 	%r861, [%r24+13440];
	add.s32 	%r862, %r861, %r860;
	min.s32 	%r863, %r847, %r862;
	st.shared.u32 	[%r14+128], %r863;
	ld.shared.u32 	%r864, [%r12+8400];
	ld.shared.u32 	%r865, [%r24+13312];
	add.s32 	%r866, %r865, %r864;
	min.s32 	%r867, %r851, %r866;
	st.shared.u32 	[%r14+8192], %r867;
	ld.shared.u32 	%r868, [%r12+8400];
	ld.shared.u32 	%r869, [%r24+13440];
	add.s32 	%r870, %r869, %r868;
	min.s32 	%r871, %r855, %r870;
	st.shared.u32 	[%r14+8320], %r871;
	ld.shared.u32 	%r872, [%r12+212];
	ld.shared.u32 	%r873, [%r24+13568];
	add.s32 	%r874, %r873, %r872;
	min.s32 	%r875, %r859, %r874;
	st.shared.u32 	[%r14], %r875;
	ld.shared.u32 	%r876, [%r12+212];
	ld.shared.u32 	%r877, [%r24+13696];
	add.s32 	%r878, %r877, %r876;
	min.s32 	%r879, %r863, %r878;
	st.shared.u32 	[%r14+128], %r879;
	ld.shared.u32 	%r880, [%r12+8404];
	ld.shared.u32 	%r881, [%r24+13568];
	add.s32 	%r882, %r881, %r880;
	min.s32 	%r883, %r867, %r882;
	st.shared.u32 	[%r14+8192], %r883;
	ld.shared.u32 	%r884, [%r12+8404];
	ld.shared.u32 	%r885, [%r24+13696];
	add.s32 	%r886, %r885, %r884;
	min.s32 	%r887, %r871, %r886;
	st.shared.u32 	[%r14+8320], %r887;
	ld.shared.u32 	%r888, [%r12+216];
	ld.shared.u32 	%r889, [%r24+13824];
	add.s32 	%r890, %r889, %r888;
	min.s32 	%r891, %r875, %r890;
	st.shared.u32 	[%r14], %r891;
	ld.shared.u32 	%r892, [%r12+216];
	ld.shared.u32 	%r893, [%r24+13952];
	add.s32 	%r894, %r893, %r892;
	min.s32 	%r895, %r879, %r894;
	st.shared.u32 	[%r14+128], %r895;
	ld.shared.u32 	%r896, [%r12+8408];
	ld.shared.u32 	%r897, [%r24+13824];
	add.s32 	%r898, %r897, %r896;
	min.s32 	%r899, %r883, %r898;
	st.shared.u32 	[%r14+8192], %r899;
	ld.shared.u32 	%r900, [%r12+8408];
	ld.shared.u32 	%r901, [%r24+13952];
	add.s32 	%r902, %r901, %r900;
	min.s32 	%r903, %r887, %r902;
	st.shared.u32 	[%r14+8320], %r903;
	ld.shared.u32 	%r904, [%r12+220];
	ld.shared.u32 	%r905, [%r24+14080];
	add.s32 	%r906, %r905, %r904;
	min.s32 	%r907, %r891, %r906;
	st.shared.u32 	[%r14], %r907;
	ld.shared.u32 	%r908, [%r12+220];
	ld.shared.u32 	%r909, [%r24+14208];
	add.s32 	%r910, %r909, %r908;
	min.s32 	%r911, %r895, %r910;
	st.shared.u32 	[%r14+128], %r911;
	ld.shared.u32 	%r912, [%r12+8412];
	ld.shared.u32 	%r913, [%r24+14080];
	add.s32 	%r914, %r913, %r912;
	min.s32 	%r915, %r899, %r914;
	st.shared.u32 	[%r14+8192], %r915;
	ld.shared.u32 	%r916, [%r12+8412];
	ld.shared.u32 	%r917, [%r24+14208];
	add.s32 	%r918, %r917, %r916;
	min.s32 	%r919, %r903, %r918;
	st.shared.u32 	[%r14+8320], %r919;
	ld.shared.u32 	%r920, [%r12+224];
	ld.shared.u32 	%r921, [%r24+14336];
	add.s32 	%r922, %r921, %r920;
	min.s32 	%r923, %r907, %r922;
	st.shared.u32 	[%r14], %r923;
	ld.shared.u32 	%r924, [%r12+224];
	ld.shared.u32 	%r925, [%r24+14464];
	add.s32 	%r926, %r925, %r924;
	min.s32 	%r927, %r911, %r926;
	st.shared.u32 	[%r14+128], %r927;
	ld.shared.u32 	%r928, [%r12+8416];
	ld.shared.u32 	%r929, [%r24+14336];
	add.s32 	%r930, %r929, %r928;
	min.s32 	%r931, %r915, %r930;
	st.shared.u32 	[%r14+8192], %r931;
	ld.shared.u32 	%r932, [%r12+8416];
	ld.shared.u32 	%r933, [%r24+14464];
	add.s32 	%r934, %r933, %r932;
	min.s32 	%r935, %r919, %r934;
	st.shared.u32 	[%r14+8320], %r935;
	ld.shared.u32 	%r936, [%r12+228];
	ld.shared.u32 	%r937, [%r24+14592];
	add.s32 	%r938, %r937, %r936;
	min.s32 	%r939, %r923, %r938;
	st.shared.u32 	[%r14], %r939;
	ld.shared.u32 	%r940, [%r12+228];
	ld.shared.u32 	%r941, [%r24+14720];
	add.s32 	%r942, %r941, %r940;
	min.s32 	%r943, %r927, %r942;
	st.shared.u32 	[%r14+128], %r943;
	ld.shared.u32 	%r944, [%r12+8420];
	ld.shared.u32 	%r945, [%r24+14592];
	add.s32 	%r946, %r945, %r944;
	min.s32 	%r947, %r931, %r946;
	st.shared.u32 	[%r14+8192], %r947;
	ld.shared.u32 	%r948, [%r12+8420];
	ld.shared.u32 	%r949, [%r24+14720];
	add.s32 	%r950, %r949, %r948;
	min.s32 	%r951, %r935, %r950;
	st.shared.u32 	[%r14+8320], %r951;
	ld.shared.u32 	%r952, [%r12+232];
	ld.shared.u32 	%r953, [%r24+14848];
	add.s32 	%r954, %r953, %r952;
	min.s32 	%r955, %r939, %r954;
	st.shared.u32 	[%r14], %r955;
	ld.shared.u32 	%r956, [%r12+232];
	ld.shared.u32 	%r957, [%r24+14976];
	add.s32 	%r958, %r957, %r956;
	min.s32 	%r959, %r943, %r958;
	st.shared.u32 	[%r14+128], %r959;
	ld.shared.u32 	%r960, [%r12+8424];
	ld.shared.u32 	%r961, [%r24+14848];
	add.s32 	%r962, %r961, %r960;
	min.s32 	%r963, %r947, %r962;
	st.shared.u32 	[%r14+8192], %r963;
	ld.shared.u32 	%r964, [%r12+8424];
	ld.shared.u32 	%r965, [%r24+14976];
	add.s32 	%r966, %r965, %r964;
	min.s32 	%r967, %r951, %r966;
	st.shared.u32 	[%r14+8320], %r967;
	ld.shared.u32 	%r968, [%r12+236];
	ld.shared.u32 	%r969, [%r24+15104];
	add.s32 	%r970, %r969, %r968;
	min.s32 	%r971, %r955, %r970;
	st.shared.u32 	[%r14], %r971;
	ld.shared.u32 	%r972, [%r12+236];
	ld.shared.u32 	%r973, [%r24+15232];
	add.s32 	%r974, %r973, %r972;
	min.s32 	%r975, %r959, %r974;
	st.shared.u32 	[%r14+128], %r975;
	ld.shared.u32 	%r976, [%r12+8428];
	ld.shared.u32 	%r977, [%r24+15104];
	add.s32 	%r978, %r977, %r976;
	min.s32 	%r979, %r963, %r978;
	st.shared.u32 	[%r14+8192], %r979;
	ld.shared.u32 	%r980, [%r12+8428];
	ld.shared.u32 	%r981, [%r24+15232];
	add.s32 	%r982, %r981, %r980;
	min.s32 	%r983, %r967, %r982;
	st.shared.u32 	[%r14+8320], %r983;
	ld.shared.u32 	%r984, [%r12+240];
	ld.shared.u32 	%r985, [%r24+15360];
	add.s32 	%r986, %r985, %r984;
	min.s32 	%r987, %r971, %r986;
	st.shared.u32 	[%r14], %r987;
	ld.shared.u32 	%r988, [%r12+240];
	ld.shared.u32 	%r989, [%r24+15488];
	add.s32 	%r990, %r989, %r988;
	min.s32 	%r991, %r975, %r990;
	st.shared.u32 	[%r14+128], %r991;
	ld.shared.u32 	%r992, [%r12+8432];
	ld.shared.u32 	%r993, [%r24+15360];
	add.s32 	%r994, %r993, %r992;
	min.s32 	%r995, %r979, %r994;
	st.shared.u32 	[%r14+8192], %r995;
	ld.shared.u32 	%r996, [%r12+8432];
	ld.shared.u32 	%r997, [%r24+15488];
	add.s32 	%r998, %r997, %r996;
	min.s32 	%r999, %r983, %r998;
	st.shared.u32 	[%r14+8320], %r999;
	ld.shared.u32 	%r1000, [%r12+244];
	ld.shared.u32 	%r1001, [%r24+15616];
	add.s32 	%r1002, %r1001, %r1000;
	min.s32 	%r1003, %r987, %r1002;
	st.shared.u32 	[%r14], %r1003;
	ld.shared.u32 	%r1004, [%r12+244];
	ld.shared.u32 	%r1005, [%r24+15744];
	add.s32 	%r1006, %r1005, %r1004;
	min.s32 	%r1007, %r991, %r1006;
	st.shared.u32 	[%r14+128], %r1007;
	ld.shared.u32 	%r1008, [%r12+8436];
	ld.shared.u32 	%r1009, [%r24+15616];
	add.s32 	%r1010, %r1009, %r1008;
	min.s32 	%r1011, %r995, %r1010;
	st.shared.u32 	[%r14+8192], %r1011;
	ld.shared.u32 	%r1012, [%r12+8436];
	ld.shared.u32 	%r1013, [%r24+15744];
	add.s32 	%r1014, %r1013, %r1012;
	min.s32 	%r1015, %r999, %r1014;
	st.shared.u32 	[%r14+8320], %r1015;
	ld.shared.u32 	%r1016, [%r12+248];
	ld.shared.u32 	%r1017, [%r24+15872];
	add.s32 	%r1018, %r1017, %r1016;
	min.s32 	%r1019, %r1003, %r1018;
	st.shared.u32 	[%r14], %r1019;
	ld.shared.u32 	%r1020, [%r12+248];
	ld.shared.u32 	%r1021, [%r24+16000];
	add.s32 	%r1022, %r1021, %r1020;
	min.s32 	%r1023, %r1007, %r1022;
	st.shared.u32 	[%r14+128], %r1023;
	ld.shared.u32 	%r1024, [%r12+8440];
	ld.shared.u32 	%r1025, [%r24+15872];
	add.s32 	%r1026, %r1025, %r1024;
	min.s32 	%r1027, %r1011, %r1026;
	st.shared.u32 	[%r14+8192], %r1027;
	ld.shared.u32 	%r1028, [%r12+8440];
	ld.shared.u32 	%r1029, [%r24+16000];
	add.s32 	%r1030, %r1029, %r1028;
	min.s32 	%r1031, %r1015, %r1030;
	st.shared.u32 	[%r14+8320], %r1031;
	ld.shared.u32 	%r1032, [%r12+252];
	ld.shared.u32 	%r1033, [%r24+16128];
	add.s32 	%r1034, %r1033, %r1032;
	min.s32 	%r1035, %r1019, %r1034;
	st.shared.u32 	[%r14], %r1035;
	ld.shared.u32 	%r1036, [%r12+252];
	ld.shared.u32 	%r1037, [%r24+16256];
	add.s32 	%r1038, %r1037, %r1036;
	min.s32 	%r1039, %r1023, %r1038;
	st.shared.u32 	[%r14+128], %r1039;
	ld.shared.u32 	%r1040, [%r12+8444];
	ld.shared.u32 	%r1041, [%r24+16128];
	add.s32 	%r1042, %r1041, %r1040;
	min.s32 	%r1043, %r1027, %r1042;
	st.shared.u32 	[%r14+8192], %r1043;
	ld.shared.u32 	%r1044, [%r12+8444];
	ld.shared.u32 	%r1045, [%r24+16256];
	add.s32 	%r1046, %r1045, %r1044;
	min.s32 	%r1047, %r1031, %r1046;
	st.shared.u32 	[%r14+8320], %r1047;
	st.global.u32 	[%rd4], %r1035;
	st.global.u32 	[%rd4+128], %r1039;
	st.global.u32 	[%rd6], %r1043;
	st.global.u32 	[%rd6+128], %r1047;
	ret;

}
	// .globl	_Z10cal_phase2iPiii
.visible .entry _Z10cal_phase2iPiii(
	.param .u32 _Z10cal_phase2iPiii_param_0,
	.param .u64 .ptr .align 1 _Z10cal_phase2iPiii_param_1,
	.param .u32 _Z10cal_phase2iPiii_param_2,
	.param .u32 _Z10cal_phase2iPiii_param_3
)
{
	.reg .pred 	%p<2>;
	.reg .b32 	%r<1844>;
	.reg .b64 	%rd<14>;
	// demoted variable
	.shared .align 4 .b8 _ZZ10cal_phase2iPiiiE12shared_pivot[16384];
	// demoted variable
	.shared .align 4 .b8 _ZZ10cal_phase2iPiiiE9shared_hz[16384];
	// demoted variable
	.shared .align 4 .b8 _ZZ10cal_phase2iPiiiE9shared_vt[16384];
	ld.param.u32 	%r2, [_Z10cal_phase2iPiii_param_3];
	mov.u32 	%r3, %ctaid.x;
	setp.eq.s32 	%p1, %r3, %r2;
	@%p1 bra 	$L__BB1_2;
	ld.param.u32 	%r1843, [_Z10cal_phase2iPiii_param_3];
	ld.param.u64 	%rd13, [_Z10cal_phase2iPiii_param_1];
	ld.param.u32 	%r1842, [_Z10cal_phase2iPiii_param_0];
	cvta.to.global.u64 	%rd2, %rd13;
	mov.u32 	%r4, %tid.y;
	mov.u32 	%r5, %tid.x;
	shl.b32 	%r6, %r1843, 6;
	add.s32 	%r7, %r6, %r4;
	add.s32 	%r8, %r6, %r5;
	shl.b32 	%r10, %r3, 6;
	add.s32 	%r11, %r10, %r5;
	add.s32 	%r12, %r10, %r4;
	mul.lo.s32 	%r13, %r7, %r1842;
	add.s32 	%r14, %r13, %r8;
	mul.wide.s32 	%rd3, %r14, 4;
	add.s64 	%rd4, %rd2, %rd3;
	ld.global.u32 	%r15, [%rd4];
	shl.b32 	%r16, %r4, 8;
	mov.u32 	%r17, _ZZ10cal_phase2iPiiiE12shared_pivot;
	add.s32 	%r18, %r17, %r16;
	shl.b32 	%r19, %r5, 2;
	add.s32 	%r20, %r18, %r19;
	st.shared.u32 	[%r20], %r15;
	ld.global.u32 	%r21, [%rd4+128];
	st.shared.u32 	[%r20+128], %r21;
	shl.b32 	%r22, %r1842, 5;
	mul.wide.s32 	%rd5, %r22, 4;
	add.s64 	%rd6, %rd4, %rd5;
	ld.global.u32 	%r23, [%rd6];
	st.shared.u32 	[%r20+8192], %r23;
	ld.global.u32 	%r24, [%rd6+128];
	st.shared.u32 	[%r20+8320], %r24;
	add.s32 	%r25, %r11, %r13;
	mul.wide.s32 	%rd7, %r25, 4;
	add.s64 	%rd8, %rd2, %rd7;
	ld.global.u32 	%r26, [%rd8];
	mov.u32 	%r27, _ZZ10cal_phase2iPiiiE9shared_hz;
	add.s32 	%r28, %r27, %r19;
	add.s32 	%r29, %r28, %r16;
	st.shared.u32 	[%r29], %r26;
	ld.global.u32 	%r30, [%rd8+128];
	st.shared.u32 	[%r29+128], %r30;
	add.s64 	%rd9, %rd8, %rd5;
	ld.global.u32 	%r31, [%rd9];
	st.shared.u32 	[%r29+8192], %r31;
	ld.global.u32 	%r32, [%rd9+128];
	st.shared.u32 	[%r29+8320], %r32;
	mad.lo.s32 	%r33, %r12, %r1842, %r8;
	mul.wide.s32 	%rd10, %r33, 4;
	add.s64 	%rd11, %rd2, %rd10;
	ld.global.u32 	%r34, [%rd11];
	mov.u32 	%r35, _ZZ10cal_phase2iPiiiE9shared_vt;
	add.s32 	%r36, %r35, %r16;
	add.s32 	%r37, %r36, %r19;
	st.shared.u32 	[%r37], %r34;
	ld.global.u32 	%r38, [%rd11+128];
	st.shared.u32 	[%r37+128], %r38;
	add.s64 	%rd12, %rd11, %rd5;
	ld.global.u32 	%r39, [%rd12];
	st.shared.u32 	[%r37+8192], %r39;
	ld.global.u32 	%r40, [%rd12+128];
	st.shared.u32 	[%r37+8320], %r40;
	bar.sync 	0;
	ld.shared.u32 	%r41, [%r29];
	ld.shared.u32 	%r42, [%r29+128];
	ld.shared.u32 	%r43, [%r29+8192];
	ld.shared.u32 	%r44, [%r29+8320];
	ld.shared.u32 	%r45, [%r37];
	ld.shared.u32 	%r46, [%r37+128];
	ld.shared.u32 	%r47, [%r37+8192];
	ld.shared.u32 	%r48, [%r37+8320];
	ld.shared.u32 	%r49, [%r18];
	ld.shared.u32 	%r50, [%r28];
	add.s32 	%r51, %r50, %r49;
	min.s32 	%r52, %r41, %r51;
	st.shared.u32 	[%r29], %r52;
	ld.shared.u32 	%r53, [%r28+128];
	add.s32 	%r54, %r53, %r49;
	min.s32 	%r55, %r42, %r54;
	st.shared.u32 	[%r29+128], %r55;
	ld.shared.u32 	%r56, [%r18+8192];
	ld.shared.u32 	%r57, [%r28];
	add.s32 	%r58, %r57, %r56;
	min.s32 	%r59, %r43, %r58;
	ld.shared.u32 	%r60, [%r28+128];
	add.s32 	%r61, %r60, %r56;
	min.s32 	%r62, %r44, %r61;
	ld.shared.u32 	%r63, [%r36];
	add.s32 	%r64, %r17, %r19;
	ld.shared.u32 	%r65, [%r64];
	add.s32 	%r66, %r65, %r63;
	min.s32 	%r67, %r45, %r66;
	st.shared.u32 	[%r37], %r67;
	ld.shared.u32 	%r68, [%r36];
	ld.shared.u32 	%r69, [%r64+128];
	add.s32 	%r70, %r69, %r68;
	min.s32 	%r71, %r46, %r70;
	ld.shared.u32 	%r72, [%r36+8192];
	add.s32 	%r73, %r65, %r72;
	min.s32 	%r74, %r47, %r73;
	st.shared.u32 	[%r37+8192], %r74;
	ld.shared.u32 	%r75, [%r36+8192];
	add.s32 	%r76, %r69, %r75;
	min.s32 	%r77, %r48, %r76;
	ld.shared.u32 	%r78, [%r18+4];
	ld.shared.u32 	%r79, [%r28+256];
	add.s32 	%r80, %r79, %r78;
	min.s32 	%r81, %r52, %r80;
	st.shared.u32 	[%r29], %r81;
	ld.shared.u32 	%r82, [%r28+384];
	add.s32 	%r83, %r82, %r78;
	min.s32 	%r84, %r55, %r83;
	st.shared.u32 	[%r29+128], %r84;
	ld.shared.u32 	%r85, [%r18+8196];
	ld.shared.u32 	%r86, [%r28+256];
	add.s32 	%r87, %r86, %r85;
	min.s32 	%r88, %r59, %r87;
	ld.shared.u32 	%r89, [%r28+384];
	add.s32 	%r90, %r89, %r85;
	min.s32 	%r91, %r62, %r90;
	ld.shared.u32 	%r92, [%r36+4];
	ld.shared.u32 	%r93, [%r64+256];
	add.s32 	%r94, %r93, %r92;
	min.s32 	%r95, %r67, %r94;
	st.shared.u32 	[%r37], %r95;
	ld.shared.u32 	%r96, [%r36+4];
	ld.shared.u32 	%r97, [%r64+384];
	add.s32 	%r98, %r97, %r96;
	min.s32 	%r99, %r71, %r98;
	ld.shared.u32 	%r100, [%r36+8196];
	add.s32 	%r101, %r93, %r100;
	min.s32 	%r102, %r74, %r101;
	st.shared.u32 	[%r37+8192], %r102;
	ld.shared.u32 	%r103, [%r36+8196];
	add.s32 	%r104, %r97, %r103;
	min.s32 	%r105, %r77, %r104;
	ld.shared.u32 	%r106, [%r18+8];
	ld.shared.u32 	%r107, [%r28+512];
	add.s32 	%r108, %r107, %r106;
	min.s32 	%r109, %r81, %r108;
	st.shared.u32 	[%r29], %r109;
	ld.shared.u32 	%r110, [%r28+640];
	add.s32 	%r111, %r110, %r106;
	min.s32 	%r112, %r84, %r111;
	st.shared.u32 	[%r29+128], %r112;
	ld.shared.u32 	%r113, [%r18+8200];
	ld.shared.u32 	%r114, [%r28+512];
	add.s32 	%r115, %r114, %r113;
	min.s32 	%r116, %r88, %r115;
	ld.shared.u32 	%r117, [%r28+640];
	add.s32 	%r118, %r117, %r113;
	min.s32 	%r119, %r91, %r118;
	ld.shared.u32 	%r120, [%r36+8];
	ld.shared.u32 	%r121, [%r64+512];
	add.s32 	%r122, %r121, %r120;
	min.s32 	%r123, %r95, %r122;
	st.shared.u32 	[%r37], %r123;
	ld.shared.u32 	%r124, [%r36+8];
	ld.shared.u32 	%r125, [%r64+640];
	add.s32 	%r126, %r125, %r124;
	min.s32 	%r127, %r99, %r126;
	ld.shared.u32 	%r128, [%r36+8200];
	add.s32 	%r129, %r121, %r128;
	min.s32 	%r130, %r102, %r129;
	st.shared.u32 	[%r37+8192], %r130;
	ld.shared.u32 	%r131, [%r36+8200];
	add.s32 	%r132, %r125, %r131;
	min.s32 	%r133, %r105, %r132;
	ld.shared.u32 	%r134, [%r18+12];
	ld.shared.u32 	%r135, [%r28+768];
	add.s32 	%r136, %r135, %r134;
	min.s32 	%r137, %r109, %r136;
	st.shared.u32 	[%r29], %r137;
	ld.shared.u32 	%r138, [%r28+896];
	add.s32 	%r139, %r138, %r134;
	min.s32 	%r140, %r112, %r139;
	st.shared.u32 	[%r29+128], %r140;
	ld.shared.u32 	%r141, [%r18+8204];
	ld.shared.u32 	%r142, [%r28+768];
	add.s32 	%r143, %r142, %r141;
	min.s32 	%r144, %r116, %r143;
	ld.shared.u32 	%r145, [%r28+896];
	add.s32 	%r146, %r145, %r141;
	min.s32 	%r147, %r119, %r146;
	ld.shared.u32 	%r148, [%r36+12];
	ld.shared.u32 	%r149, [%r64+768];
	add.s32 	%r150, %r149, %r148;
	min.s32 	%r151, %r123, %r150;
	st.shared.u32 	[%r37], %r151;
	ld.shared.u32 	%r152, [%r36+12];
	ld.shared.u32 	%r153, [%r64+896];
	add.s32 	%r154, %r153, %r152;
	min.s32 	%r155, %r127, %r154;
	ld.shared.u32 	%r156, [%r36+8204];
	add.s32 	%r157, %r149, %r156;
	min.s32 	%r158, %r130, %r157;
	st.shared.u32 	[%r37+8192], %r158;
	ld.shared.u32 	%r159, [%r36+8204];
	add.s32 	%r160, %r153, %r159;
	min.s32 	%r161, %r133, %r160;
	ld.shared.u32 	%r162, [%r18+16];
	ld.shared.u32 	%r163, [%r28+1024];
	add.s32 	%r164, %r163, %r162;
	min.s32 	%r165, %r137, %r164;
	st.shared.u32 	[%r29], %r165;
	ld.shared.u32 	%r166, [%r28+1152];
	add.s32 	%r167, %r166, %r162;
	min.s32 	%r168, %r140, %r167;
	st.shared.u32 	[%r29+128], %r168;
	ld.shared.u32 	%r169, [%r18+8208];
	ld.shared.u32 	%r170, [%r28+1024];
	add.s32 	%r171, %r170, %r169;
	min.s32 	%r172, %r144, %r171;
	ld.shared.u32 	%r173, [%r28+1152];
	add.s32 	%r174, %r173, %r169;
	min.s32 	%r175, %r147, %r174;
	ld.shared.u32 	%r176, [%r36+16];
	ld.shared.u32 	%r177, [%r64+1024];
	add.s32 	%r178, %r177, %r176;
	min.s32 	%r179, %r151, %r178;
	st.shared.u32 	[%r37], %r179;
	ld.shared.u32 	%r180, [%r36+16];
	ld.shared.u32 	%r181, [%r64+1152];
	add.s32 	%r182, %r181, %r180;
	min.s32 	%r183, %r155, %r182;
	ld.shared.u32 	%r184, [%r36+8208];
	add.s32 	%r185, %r177, %r184;
	min.s32 	%r186, %r158, %r185;
	st.shared.u32 	[%r37+8192], %r186;
	ld.shared.u32 	%r187, [%r36+8208];
	add.s32 	%r188, %r181, %r187;
	min.s32 	%r189, %r161, %r188;
	ld.shared.u32 	%r190, [%r18+20];
	ld.shared.u32 	%r191, [%r28+1280];
	add.s32 	%r192, %r191, %r190;
	min.s32 	%r193, %r165, %r192;
	st.shared.u32 	[%r29], %r193;
	ld.shared.u32 	%r194, [%r28+1408];
	add.s32 	%r195, %r194, %r190;
	min.s32 	%r196, %r168, %r195;
	st.shared.u32 	[%r29+128], %r196;
	ld.shared.u32 	%r197, [%r18+8212];
	ld.shared.u32 	%r198, [%r28+1280];
	add.s32 	%r199, %r198, %r197;
	min.s32 	%r200, %r172, %r199;
	ld.shared.u32 	%r201, [%r28+1408];
	add.s32 	%r202, %r201, %r197;
	min.s32 	%r203, %r175, %r202;
	ld.shared.u32 	%r204, [%r36+20];
	ld.shared.u32 	%r205, [%r64+1280];
	add.s32 	%r206, %r205, %r204;
	min.s32 	%r207, %r179, %r206;
	st.shared.u32 	[%r37], %r207;
	ld.shared.u32 	%r208, [%r36+20];
	ld.shared.u32 	%r209, [%r64+1408];
	add.s32 	%r210, %r209, %r208;
	min.s32 	%r211, %r183, %r210;
	ld.shared.u32 	%r212, [%r36+8212];
	add.s32 	%r213, %r205, %r212;
	min.s32 	%r214, %r186, %r213;
	st.shared.u32 	[%r37+8192], %r214;
	ld.shared.u32 	%r215, [%r36+8212];
	add.s32 	%r216, %r209, %r215;
	min.s32 	%r217, %r189, %r216;
	ld.shared.u32 	%r218, [%r18+24];
	ld.shared.u32 	%r219, [%r28+1536];
	add.s32 	%r220, %r219, %r218;
	min.s32 	%r221, %r193, %r220;
	st.shared.u32 	[%r29], %r221;
	ld.shared.u32 	%r222, [%r28+1664];
	add.s32 	%r223, %r222, %r218;
	min.s32 	%r224, %r196, %r223;
	st.shared.u32 	[%r29+128], %r224;
	ld.shared.u32 	%r225, [%r18+8216];
	ld.shared.u32 	%r226, [%r28+1536];
	add.s32 	%r227, %r226, %r225;
	min.s32 	%r228, %r200, %r227;
	ld.shared.u32 	%r229, [%r28+1664];
	add.s32 	%r230, %r229, %r225;
	min.s32 	%r231, %r203, %r230;
	ld.shared.u32 	%r232, [%r36+24];
	ld.shared.u32 	%r233, [%r64+1536];
	add.s32 	%r234, %r233, %r232;
	min.s32 	%r235, %r207, %r234;
	st.shared.u32 	[%r37], %r235;
	ld.shared.u32 	%r236, [%r36+24];
	ld.shared.u32 	%r237, [%r64+1664];
	add.s32 	%r238, %r237, %r236;
	min.s32 	%r239, %r211, %r238;
	ld.shared.u32 	%r240, [%r36+8216];
	add.s32 	%r241, %r233, %r240;
	min.s32 	%r242, %r214, %r241;
	st.shared.u32 	[%r37+8192], %r242;
	ld.shared.u32 	%r243, [%r36+8216];
	add.s32 	%r244, %r237, %r243;
	min.s32 	%r245, %r217, %r244;
	ld.shared.u32 	%r246, [%r18+28];
	ld.shared.u32 	%r247, [%r28+1792];
	add.s32 	%r248, %r247, %r246;
	min.s32 	%r249, %r221, %r248;
	st.shared.u32 	[%r29], %r249;
	ld.shared.u32 	%r250, [%r28+1920];
	add.s32 	%r251, %r250, %r246;
	min.s32 	%r252, %r224, %r251;
	st.shared.u32 	[%r29+128], %r252;
	ld.shared.u32 	%r253, [%r18+8220];
	ld.shared.u32 	%r254, [%r28+1792];
	add.s32 	%r255, %r254, %r253;
	min.s32 	%r256, %r228, %r255;
	ld.shared.u32 	%r257, [%r28+1920];
	add.s32 	%r258, %r257, %r253;
	min.s32 	%r259, %r231, %r258;
	ld.shared.u32 	%r260, [%r36+28];
	ld.shared.u32 	%r261, [%r64+1792];
	add.s32 	%r262, %r261, %r260;
	min.s32 	%r263, %r235, %r262;
	st.shared.u32 	[%r37], %r263;
	ld.shared.u32 	%r264, [%r36+28];
	ld.shared.u32 	%r265, [%r64+1920];
	add.s32 	%r266, %r265, %r264;
	min.s32 	%r267, %r239, %r266;
	ld.shared.u32 	%r268, [%r36+8220];
	add.s32 	%r269, %r261, %r268;
	min.s32 	%r270, %r242, %r269;
	st.shared.u32 	[%r37+8192], %r270;
	ld.shared.u32 	%r271, [%r36+8220];
	add.s32 	%r272, %r265, %r271;
	min.s32 	%r273, %r245, %r272;
	ld.shared.u32 	%r274, [%r18+32];
	ld.shared.u32 	%r275, [%r28+2048];
	add.s32 	%r276, %r275, %r274;
	min.s32 	%r277, %r249, %r276;
	st.shared.u32 	[%r29], %r277;
	ld.shared.u32 	%r278, [%r28+2176];
	add.s32 	%r279, %r278, %r274;
	min.s32 	%r280, %r252, %r279;
	st.shared.u32 	[%r29+128], %r280;
	ld.shared.u32 	%r281, [%r18+8224];
	ld.shared.u32 	%r282, [%r28+2048];
	add.s32 	%r283, %r282, %r281;
	min.s32 	%r284, %r256, %r283;
	ld.shared.u32 	%r285, [%r28+2176];
	add.s32 	%r286, %r285, %r281;
	min.s32 	%r287, %r259, %r286;
	ld.shared.u32 	%r288, [%r36+32];
	ld.shared.u32 	%r289, [%r64+2048];
	add.s32 	%r290, %r289, %r288;
	min.s32 	%r291, %r263, %r290;
	st.shared.u32 	[%r37], %r291;
	ld.shared.u32 	%r292, [%r36+32];
	ld.shared.u32 	%r293, [%r64+2176];
	add.s32 	%r294, %r293, %r292;
	min.s32 	%r295, %r267, %r294;
	ld.shared.u32 	%r296, [%r36+8224];
	add.s32 	%r297, %r289, %r296;
	min.s32 	%r298, %r270, %r297;
	st.shared.u32 	[%r37+8192], %r298;
	ld.shared.u32 	%r299, [%r36+8224];
	add.s32 	%r300, %r293, %r299;
	min.s32 	%r301, %r273, %r300;
	ld.shared.u32 	%r302, [%r18+36];
	ld.shared.u32 	%r303, [%r28+2304];
	add.s32 	%r304, %r303, %r302;
	min.s32 	%r305, %r277, %r304;
	st.shared.u32 	[%r29], %r305;
	ld.shared.u32 	%r306, [%r28+2432];
	add.s32 	%r307, %r306, %r302;
	min.s32 	%r308, %r280, %r307;
	st.shared.u32 	[%r29+128], %r308;
	ld.shared.u32 	%r309, [%r18+8228];
	ld.shared.u32 	%r310, [%r28+2304];
	add.s32 	%r311, %r310, %r309;
	min.s32 	%r312, %r284, %r311;
	ld.shared.u32 	%r313, [%r28+2432];
	add.s32 	%r314, %r313, %r309;
	min.s32 	%r315, %r287, %r314;
	ld.shared.u32 	%r316, [%r36+36];
	ld.shared.u32 	%r317, [%r64+2304];
	add.s32 	%r318, %r317, %r316;
	min.s32 	%r319, %r291, %r318;
	st.shared.u32 	[%r37], %r319;
	ld.shared.u32 	%r320, [%r36+36];
	ld.shared.u32 	%r321, [%r64+2432];
	add.s32 	%r322, %r321, %r320;
	min.s32 	%r323, %r295, %r322;
	ld.shared.u32 	%r324, [%r36+8228];
	add.s32 	%r325, %r317, %r324;
	min.s32 	%r326, %r298, %r325;
	st.shared.u32 	[%r37+8192], %r326;
	ld.shared.u32 	%r327, [%r36+8228];
	add.s32 	%r328, %r321, %r327;
	min.s32 	%r329, %r301, %r328;
	ld.shared.u32 	%r330, [%r18+40];
	ld.shared.u32 	%r331, [%r28+2560];
	add.s32 	%r332, %r331, %r330;
	min.s32 	%r333, %r305, %r332;
	st.shared.u32 	[%r29], %r333;
	ld.shared.u32 	%r334, [%r28+2688];
	add.s32 	%r335, %r334, %r330;
	min.s32 	%r336, %r308, %r335;
	st.shared.u32 	[%r29+128], %r336;
	ld.shared.u32 	%r337, [%r18+8232];
	ld.shared.u32 	%r338, [%r28+2560];
	add.s32 	%r339, %r338, %r337;
	min.s32 	%r340, %r312, %r339;
	ld.shared.u32 	%r341, [%r28+2688];
	add.s32 	%r342, %r341, %r337;
	min.s32 	%r343, %r315, %r342;
	ld.shared.u32 	%r344, [%r36+40];
	ld.shared.u32 	%r345, [%r64+2560];
	add.s32 	%r346, %r345, %r344;
	min.s32 	%r347, %r319, %r346;
	st.shared.u32 	[%r37], %r347;
	ld.shared.u32 	%r348, [%r36+40];
	ld.shared.u32 	%r349, [%r64+2688];
	add.s32 	%r350, %r349, %r348;
	min.s32 	%r351, %r323, %r350;
	ld.shared.u32 	%r352, [%r36+8232];
	add.s32 	%r353, %r345, %r352;
	min.s32 	%r354, %r326, %r353;
	st.shared.u32 	[%r37+8192], %r354;
	ld.shared.u32 	%r355, [%r36+8232];
	add.s32 	%r356, %r349, %r355;
	min.s32 	%r357, %r329, %r356;
	ld.shared.u32 	%r358, [%r18+44];
	ld.shared.u32 	%r359, [%r28+2816];
	add.s32 	%r360, %r359, %r358;
	min.s32 	%r361, %r333, %r360;
	st.shared.u32 	[%r29], %r361;
	ld.shared.u32 	%r362, [%r28+2944];
	add.s32 	%r363, %r362, %r358;
	min.s32 	%r364, %r336, %r363;
	st.shared.u32 	[%r29+128], %r364;
	ld.shared.u32 	%r365, [%r18+8236];
	ld.shared.u32 	%r366, [%r28+2816];
	add.s32 	%r367, %r366, %r365;
	min.s32 	%r368, %r340, %r367;
	ld.shared.u32 	%r369, [%r28+2944];
	add.s32 	%r370, %r369, %r365;
	min.s32 	%r371, %r343, %r370;
	ld.shared.u32 	%r372, [%r36+44];
	ld.shared.u32 	%r373, [%r64+2816];
	add.s32 	%r374, %r373, %r372;
	min.s32 	%r375, %r347, %r374;
	st.shared.u32 	[%r37], %r375;
	ld.shared.u32 	%r376, [%r36+44];
	ld.shared.u32 	%r377, [%r64+2944];
	add.s32 	%r378, %r377, %r376;
	min.s32 	%r379, %r351, %r378;
	ld.shared.u32 	%r380, [%r36+8236];
	add.s32 	%r381, %r373, %r380;
	min.s32 	%r382, %r354, %r381;
	st.shared.u32 	[%r37+8192], %r382;
	ld.shared.u32 	%r383, [%r36+8236];
	add.s32 	%r384, %r377, %r383;
	min.s32 	%r385, %r357, %r384;
	ld.shared.u32 	%r386, [%r18+48];
	ld.shared.u32 	%r387, [%r28+3072];
	add.s32 	%r388, %r387, %r386;
	min.s32 	%r389, %r361, %r388;
	st.shared.u32 	[%r29], %r389;
	ld.shared.u32 	%r390, [%r28+3200];
	add.s32 	%r391, %r390, %r386;
	min.s32 	%r392, %r364, %r391;
	st.shared.u32 	[%r29+128], %r392;
	ld.shared.u32 	%r393, [%r18+8240];
	ld.shared.u32 	%r394, [%r28+3072];
	add.s32 	%r395, %r394, %r393;
	min.s32 	%r396, %r368, %r395;
	ld.shared.u32 	%r397, [%r28+3200];
	add.s32 	%r398, %r397, %r393;
	min.s32 	%r399, %r371, %r398;
	ld.shared.u32 	%r400, [%r36+48];
	ld.shared.u32 	%r401, [%r64+3072];
	add.s32 	%r402, %r401, %r400;
	min.s32 	%r403, %r375, %r402;
	st.shared.u32 	[%r37], %r403;
	ld.shared.u32 	%r404, [%r36+48];
	ld.shared.u32 	%r405, [%r64+3200];
	add.s32 	%r406, %r405, %r404;
	min.s32 	%r407, %r379, %r406;
	ld.shared.u32 	%r408, [%r36+8240];
	add.s32 	%r409, %r401, %r408;
	min.s32 	%r410, %r382, %r409;
	st.shared.u32 	[%r37+8192], %r410;
	ld.shared.u32 	%r411, [%r36+8240];
	add.s32 	%r412, %r405, %r411;
	min.s32 	%r413, %r385, %r412;
	ld.shared.u32 	%r414, [%r18+52];
	ld.shared.u32 	%r415, [%r28+3328];
	add.s32 	%r416, %r415, %r414;
	min.s32 	%r417, %r389, %r416;
	st.shared.u32 	[%r29], %r417;
	ld.shared.u32 	%r418, [%r28+3456];
	add.s32 	%r419, %r418, %r414;
	min.s32 	%r420, %r392, %r419;
	st.shared.u32 	[%r29+128], %r420;
	ld.shared.u32 	%r421, [%r18+8244];
	ld.shared.u32 	%r422, [%r28+3328];
	add.s32 	%r423, %r422, %r421;
	min.s32 	%r424, %r396, %r423;
	ld.shared.u32 	%r425, [%r28+3456];
	add.s32 	%r426, %r425, %r421;
	min.s32 	%r427, %r399, %r426;
	ld.shared.u32 	%r428, [%r36+52];
	ld.shared.u32 	%r429, [%r64+3328];
	add.s32 	%r430, %r429, %r428;
	min.s32 	%r431, %r403, %r430;
	st.shared.u32 	[%r37], %r431;
	ld.shared.u32 	%r432, [%r36+52];
	ld.shared.u32 	%r433, [%r64+3456];
	add.s32 	%r434, %r433, %r432;
	min.s32 	%r435, %r407, %r434;
	ld.shared.u32 	%r436, [%r36+8244];
	add.s32 	%r437, %r429, %r436;
	min.s32 	%r438, %r410, %r437;
	st.shared.u32 	[%r37+8192], %r438;
	ld.shared.u32 	%r439, [%r36+8244];
	add.s32 	%r440, %r433, %r439;
	min.s32 	%r441, %r413, %r440;
	ld.shared.u32 	%r442, [%r18+56];
	ld.shared.u32 	%r443, [%r28+3584];
	add.s32 	%r444, %r443, %r442;
	min.s32 	%r445, %r417, %r444;
	st.shared.u32 	[%r29], %r445;
	ld.shared.u32 	%r446, [%r28+3712];
	add.s32 	%r447, %r446, %r442;
	min.s32 	%r448, %r420, %r447;
	st.shared.u32 	[%r29+128], %r448;
	ld.shared.u32 	%r449, [%r18+8248];
	ld.shared.u32 	%r450, [%r28+3584];
	add.s32 	%r451, %r450, %r449;
	min.s32 	%r452, %r424, %r451;
	ld.shared.u32 	%r453, [%r28+3712];
	add.s32 	%r454, %r453, %r449;
	min.s32 	%r455, %r427, %r454;
	ld.shared.u32 	%r456, [%r36+56];
	ld.shared.u32 	%r457, [%r64+3584];
	add.s32 	%r458, %r457, %r456;
	min.s32 	%r459, %r431, %r458;
	st.shared.u32 	[%r37], %r459;
	ld.shared.u32 	%r460, [%r36+56];
	ld.shared.u32 	%r461, [%r64+3712];
	add.s32 	%r462, %r461, %r460;
	min.s32 	%r463, %r435, %r462;
	ld.shared.u32 	%r464, [%r36+8248];
	add.s32 	%r465, %r457, %r464;
	min.s32 	%r466, %r438, %r465;
	st.shared.u32 	[%r37+8192], %r466;
	ld.shared.u32 	%r467, [%r36+8248];
	add.s32 	%r468, %r461, %r467;
	min.s32 	%r469, %r441, %r468;
	ld.shared.u32 	%r470, [%r18+60];
	ld.shared.u32 	%r471, [%r28+3840];
	add.s32 	%r472, %r471, %r470;
	min.s32 	%r473, %r445, %r472;
	st.shared.u32 	[%r29], %r473;
	ld.shared.u32 	%r474, [%r28+3968];
	add.s32 	%r475, %r474, %r470;
	min.s32 	%r476, %r448, %r475;
	st.shared.u32 	[%r29+128], %r476;
	ld.shared.u32 	%r477, [%r18+8252];
	ld.shared.u32 	%r478, [%r28+3840];
	add.s32 	%r479, %r478, %r477;
	min.s32 	%r480, %r452, %r479;
	ld.shared.u32 	%r481, [%r28+3968];
	add.s32 	%r482, %r481, %r477;
	min.s32 	%r483, %r455, %r482;
	ld.shared.u32 	%r484, [%r36+60];
	ld.shared.u32 	%r485, [%r64+3840];
	add.s32 	%r486, %r485, %r484;
	min.s32 	%r487, %r459, %r486;
	st.shared.u32 	[%r37], %r487;
	ld.shared.u32 	%r488, [%r36+60];
	ld.shared.u32 	%r489, [%r64+3968];
	add.s32 	%r490, %r489, %r488;
	min.s32 	%r491, %r463, %r490;
	ld.shared.u32 	%r492, [%r36+8252];
	add.s32 	%r493, %r485, %r492;
	min.s32 	%r494, %r466, %r493;
	st.shared.u32 	[%r37+8192], %r494;
	ld.shared.u32 	%r495, [%r36+8252];
	add.s32 	%r496, %r489, %r495;
	min.s32 	%r497, %r469, %r496;
	ld.shared.u32 	%r498, [%r18+64];
	ld.shared.u32 	%r499, [%r28+4096];
	add.s32 	%r500, %r499, %r498;
	min.s32 	%r501, %r473, %r500;
	st.shared.u32 	[%r29], %r501;
	ld.shared.u32 	%r502, [%r28+4224];
	add.s32 	%r503, %r502, %r498;
	min.s32 	%r504, %r476, %r503;
	st.shared.u32 	[%r29+128], %r504;
	ld.shared.u32 	%r505, [%r18+8256];
	ld.shared.u32 	%r506, [%r28+4096];
	add.s32 	%r507, %r506, %r505;
	min.s32 	%r508, %r480, %r507;
	ld.shared.u32 	%r509, [%r28+4224];
	add.s32 	%r510, %r509, %r505;
	min.s32 	%r511, %r483, %r510;
	ld.shared.u32 	%r512, [%r36+64];
	ld.shared.u32 	%r513, [%r64+4096];
	add.s32 	%r514, %r513, %r512;
	min.s32 	%r515, %r487, %r514;
	st.shared.u32 	[%r37], %r515;
	ld.shared.u32 	%r516, [%r36+64];
	ld.shared.u32 	%r517, [%r64+4224];
	add.s32 	%r518, %r517, %r516;
	min.s32 	%r519, %r491, %r518;
	ld.shared.u32 	%r520, [%r36+8256];
	add.s32 	%r521, %r513, %r520;
	min.s32 	%r522, %r494, %r521;
	st.shared.u32 	[%r37+8192], %r522;
	ld.shared.u32 	%r523, [%r36+8256];
	add.s32 	%r524, %r517, %r523;
	min.s32 	%r525, %r497, %r524;
	ld.shared.u32 	%r526, [%r18+68];
	ld.shared.u32 	%r527, [%r28+4352];
	add.s32 	%r528, %r527, %r526;
	min.s32 	%r529, %r501, %r528;
	st.shared.u32 	[%r29], %r529;
	ld.shared.u32 	%r530, [%r28+4480];
	add.s32 	%r531, %r530, %r526;
	min.s32 	%r532, %r504, %r531;
	st.shared.u32 	[%r29+128], %r532;
	ld.shared.u32 	%r533, [%r18+8260];
	ld.shared.u32 	%r534, [%r28+4352];
	add.s32 	%r535, %r534, %r533;
	min.s32 	%r536, %r508, %r535;
	ld.shared.u32 	%r537, [%r28+4480];
	add.s32 	%r538, %r537, %r533;
	min.s32 	%r539, %r511, %r538;
	ld.shared.u32 	%r540, [%r36+68];
	ld.shared.u32 	%r541, [%r64+4352];
	add.s32 	%r542, %r541, %r540;
	min.s32 	%r543, %r515, %r542;
	st.shared.u32 	[%r37], %r543;
	ld.shared.u32 	%r544, [%r36+68];
	ld.shared.u32 	%r545, [%r64+4480];
	add.s32 	%r546, %r545, %r544;
	min.s32 	%r547, %r519, %r546;
	ld.shared.u32 	%r548, [%r36+8260];
	add.s32 	%r549, %r541, %r548;
	min.s32 	%r550, %r522, %r549;
	st.shared.u32 	[%r37+8192], %r550;
	ld.shared.u32 	%r551, [%r36+8260];
	add.s32 	%r552, %r545, %r551;
	min.s32 	%r553, %r525, %r552;
	ld.shared.u32 	%r554, [%r18+72];
	ld.shared.u32 	%r555, [%r28+4608];
	add.s32 	%r556, %r555, %r554;
	min.s32 	%r557, %r529, %r556;
	st.shared.u32 	[%r29], %r557;
	ld.shared.u32 	%r558, [%r28+4736];
	add.s32 	%r559, %r558, %r554;
	min.s32 	%r560, %r532, %r559;
	st.shared.u32 	[%r29+128], %r560;
	ld.shared.u32 	%r561, [%r18+8264];
	ld.shared.u32 	%r562, [%r28+4608];
	add.s32 	%r563, %r562, %r561;
	min.s32 	%r564, %r536, %r563;
	ld.shared.u32 	%r565, [%r28+4736];
	add.s32 	%r566, %r565, %r561;
	min.s32 	%r567, %r539, %r566;
	ld.shared.u32 	%r568, [%r36+72];
	ld.shared.u32 	%r569, [%r64+4608];
	add.s32 	%r570, %r569, %r568;
	min.s32 	%r571, %r543, %r570;
	st.shared.u32 	[%r37], %r571;
	ld.shared.u32 	%r572, [%r36+72];
	ld.shared.u32 	%r573, [%r64+4736];
	add.s32 	%r574, %r573, %r572;
	min.s32 	%r575, %r547, %r574;
	ld.shared.u32 	%r576, [%r36+8264];
	add.s32 	%r577, %r569, %r576;
	min.s32 	%r578, %r550, %r577;
	st.shared.u32 	[%r37+8192], %r578;
	ld.shared.u32 	%r579, [%r36+8264];
	add.s32 	%r580, %r573, %r579;
	min.s32 	%r581, %r553, %r580;
	ld.shared.u32 	%r582, [%r18+76];
	ld.shared.u32 	%r583, [%r28+4864];
	add.s32 	%r584, %r583, %r582;
	min.s32 	%r585, %r557, %r584;
	st.shared.u32 	[%r29], %r585;
	ld.shared.u32 	%r586, [%r28+4992];
	add.s32 	%r587, %r586, %r582;
	min.s32 	%r588, %r560, %r587;
	st.shared.u32 	[%r29+128], %r588;
	ld.shared.u32 	%r589, [%r18+8268];
	ld.shared.u32 	%r590, [%r28+4864];
	add.s32 	%r591, %r590, %r589;
	min.s32 	%r592, %r564, %r591;
	ld.shared.u32 	%r593, [%r28+4992];
	add.s32 	%r594, %r593, %r589;
	min.s32 	%r595, %r567, %r594;
	ld.shared.u32 	%r596, [%r36+76];
	ld.shared.u32 	%r597, [%r64+4864];
	add.s32 	%r598, %r597, %r596;
	min.s32 	%r599, %r571, %r598;
	st.shared.u32 	[%r37], %r599;
	ld.shared.u32 	%r600, [%r36+76];
	ld.shared.u32 	%r601, [%r64+4992];
	add.s32 	%r602, %r601, %r600;
	min.s32 	%r603, %r575, %r602;
	ld.shared.u32 	%r604, [%r36+8268];
	add.s32 	%r605, %r597, %r604;
	min.s32 	%r606, %r578, %r605;
	st.shared.u32 	[%r37+8192], %r606;
	ld.shared.u32 	%r607, [%r36+8268];
	add.s32 	%r608, %r601, %r607;
	min.s32 	%r609, %r581, %r608;
	ld.shared.u32 	%r610, [%r18+80];
	ld.shared.u32 	%r611, [%r28+5120];
	add.s32 	%r612, %r611, %r610;
	min.s32 	%r613, %r585, %r612;
	st.shared.u32 	[%r29], %r613;
	ld.shared.u32 	%r614, [%r28+5248];
	add.s32 	%r615, %r614, %r610;
	min.s32 	%r616, %r588, %r615;
	st.shared.u32 	[%r29+128], %r616;
	ld.shared.u32 	%r617, [%r18+8272];
	ld.shared.u32 	%r618, [%r28+5120];
	add.s32 	%r619, %r618, %r617;
	min.s32 	%r620, %r592, %r619;
	ld.shared.u32 	%r621, [%r28+5248];
	add.s32 	%r622, %r621, %r617;
	min.s32 	%r623, %r595, %r622;
	ld.shared.u32 	%r624, [%r36+80];
	ld.shared.u32 	%r625, [%r64+5120];
	add.s32 	%r626, %r625, %r624;
	min.s32 	%r627, %r599, %r626;
	st.shared.u32 	[%r37], %r627;
	ld.shared.u32 	%r628, [%r36+80];
	ld.shared.u32 	%r629, [%r64+5248];
	add.s32 	%r630, %r629, %r628;
	min.s32 	%r631, %r603, %r630;
	ld.shared.u32 	%r632, [%r36+8272];
	add.s32 	%r633, %r625, %r632;
	min.s32 	%r634, %r606, %r633;
	st.shared.u32 	[%r37+8192], %r634;
	ld.shared.u32 	%r635, [%r36+8272];
	add.s32 	%r636, %r629, %r635;
	min.s32 	%r637, %r609, %r636;
	ld.shared.u32 	%r638, [%r18+84];
	ld.shared.u32 	%r639, [%r28+5376];
	add.s32 	%r640, %r639, %r638;
	min.s32 	%r641, %r613, %r640;
	st.shared.u32 	[%r29], %r641;
	ld.shared.u32 	%r642, [%r28+5504];
	add.s32 	%r643, %r642, %r638;
	min.s32 	%r644, %r616, %r643;
	st.shared.u32 	[%r29+128], %r644;
	ld.shared.u32 	%r645, [%r18+8276];
	ld.shared.u32 	%r646, [%r28+5376];
	add.s32 	%r647, %r646, %r645;
	min.s32 	%r648, %r620, %r647;
	ld.shared.u32 	%r649, [%r28+5504];
	add.s32 	%r650, %r649, %r645;
	min.s32 	%r651, %r623, %r650;
	ld.shared.u32 	%r652, [%r36+84];
	ld.shared.u32 	%r653, [%r64+5376];
	add.s32 	%r654, %r653, %r652;
	min.s32 	%r655, %r627, %r654;
	st.shared.u32 	[%r37], %r655;
	ld.shared.u32 	%r656, [%r36+84];
	ld.shared.u32 	%r657, [%r64+5504];
	add.s32 	%r658, %r657, %r656;
	min.s32 	%r659, %r631, %r658;
	ld.shared.u32 	%r660, [%r36+8276];
	add.s32 	%r661, %r653, %r660;
	min.s32 	%r662, %r634, %r661;
	st.shared.u32 	[%r37+8192], %r662;
	ld.shared.u32 	%r663, [%r36+8276];
	add.s32 	%r664, %r657, %r663;
	min.s32 	%r665, %r637, %r664;
	ld.shared.u32 	%r666, [%r18+88];
	ld.shared.u32 	%r667, [%r28+5632];
	add.s32 	%r668, %r667, %r666;
	min.s32 	%r669, %r641, %r668;
	st.shared.u32 	[%r29], %r669;
	ld.shared.u32 	%r670, [%r28+5760];
	add.s32 	%r671, %r670, %r666;
	min.s32 	%r672, %r644, %r671;
	st.shared.u32 	[%r29+128], %r672;
	ld.shared.u32 	%r673, [%r18+8280];
	ld.shared.u32 	%r674, [%r28+5632];
	add.s32 	%r675, %r674, %r673;
	min.s32 	%r676, %r648, %r675;
	ld.shared.u32 	%r677, [%r28+5760];
	add.s32 	%r678, %r677, %r673;
	min.s32 	%r679, %r651, %r678;
	ld.shared.u32 	%r680, [%r36+88];
	ld.shared.u32 	%r681, [%r64+5632];
	add.s32 	%r682, %r681, %r680;
	min.s32 	%r683, %r655, %r682;
	st.shared.u32 	[%r37], %r683;
	ld.shared.u32 	%r684, [%r36+88];
	ld.shared.u32 	%r685, [%r64+5760];
	add.s32 	%r686, %r685, %r684;
	min.s32 	%r687, %r659, %r686;
	ld.shared.u32 	%r688, [%r36+8280];
	add.s32 	%r689, %r681, %r688;
	min.s32 	%r690, %r662, %r689;
	st.shared.u32 	[%r37+8192], %r690;
	ld.shared.u32 	%r691, [%r36+8280];
	add.s32 	%r692, %r685, %r691;
	min.s32 	%r693, %r665, %r692;
	ld.shared.u32 	%r694, [%r18+92];
	ld.shared.u32 	%r695, [%r28+5888];
	add.s32 	%r696, %r695, %r694;
	min.s32 	%r697, %r669, %r696;
	st.shared.u32 	[%r29], %r697;
	ld.shared.u32 	%r698, [%r28+6016];
	add.s32 	%r699, %r698, %r694;
	min.s32 	%r700, %r672, %r699;
	st.shared.u32 	[%r29+128], %r700;
	ld.shared.u32 	%r701, [%r18+8284];
	ld.shared.u32 	%r702, [%r28+5888];
	add.s32 	%r703, %r702, %r701;
	min.s32 	%r704, %r676, %r703;
	ld.shared.u32 	%r705, [%r28+6016];
	add.s32 	%r706, %r705, %r701;
	min.s32 	%r707, %r679, %r706;
	ld.shared.u32 	%r708, [%r36+92];
	ld.shared.u32 	%r709, [%r64+5888];
	add.s32 	%r710, %r709, %r708;
	min.s32 	%r711, %r683, %r710;
	st.shared.u32 	[%r37], %r711;
	ld.shared.u32 	%r712, [%r36+92];
	ld.shared.u32 	%r713, [%r64+6016];
	add.s32 	%r714, %r713, %r712;
	min.s32 	%r715, %r687, %r714;
	ld.shared.u32 	%r716, [%r36+8284];
	add.s32 	%r717, %r709, %r716;
	min.s32 	%r718, %r690, %r717;
	st.shared.u32 	[%r37+8192], %r718;
	ld.shared.u32 	%r719, [%r36+8284];
	add.s32 	%r720, %r713, %r719;
	min.s32 	%r721, %r693, %r720;
	ld.shared.u32 	%r722, [%r18+96];
	ld.shared.u32 	%r723, [%r28+6144];
	add.s32 	%r724, %r723, %r722;
	min.s32 	%r725, %r697, %r724;
	st.shared.u32 	[%r29], %r725;
	ld.shared.u32 	%r726, [%r28+6272];
	add.s32 	%r727, %r726, %r722;
	min.s32 	%r728, %r700, %r727;
	st.shared.u32 	[%r29+128], %r728;
	ld.shared.u32 	%r729, [%r18+8288];
	ld.shared.u32 	%r730, [%r28+6144];
	add.s32 	%r731, %r730, %r729;
	min.s32 	%r732, %r704, %r731;
	ld.shared.u32 	%r733, [%r28+6272];
	add.s32 	%r734, %r733, %r729;
	min.s32 	%r735, %r707, %r734;
	ld.shared.u32 	%r736, [%r36+96];
	ld.shared.u32 	%r737, [%r64+6144];
	add.s32 	%r738, %r737, %r736;
	min.s32 	%r739, %r711, %r738;
	st.shared.u32 	[%r37], %r739;
	ld.shared.u32 	%r740, [%r36+96];
	ld.shared.u32 	%r741, [%r64+6272];
	add.s32 	%r742, %r741, %r740;
	min.s32 	%r743, %r715, %r742;
	ld.shared.u32 	%r744, [%r36+8288];
	add.s32 	%r745, %r737, %r744;
	min.s32 	%r746, %r718, %r745;
	st.shared.u32 	[%r37+8192], %r746;
	ld.shared.u32 	%r747, [%r36+8288];
	add.s32 	%r748, %r741, %r747;
	min.s32 	%r749, %r721, %r748;
	ld.shared.u32 	%r750, [%r18+100];
	ld.shared.u32 	%r751, [%r28+6400];
	add.s32 	%r752, %r751, %r750;
	min.s32 	%r753, %r725, %r752;
	st.shared.u32 	[%r29], %r753;
	ld.shared.u32 	%r754, [%r28+6528];
	add.s32 	%r755, %r754, %r750;
	min.s32 	%r756, %r728, %r755;
	st.shared.u32 	[%r29+128], %r756;
	ld.shared.u32 	%r757, [%r18+8292];
	ld.shared.u32 	%r758, [%r28+6400];
	add.s32 	%r759, %r758, %r757;
	min.s32 	%r760, %r732, %r759;
	ld.shared.u32 	%r761, [%r28+6528];
	add.s32 	%r762, %r761, %r757;
	min.s32 	%r763, %r735, %r762;
	ld.shared.u32 	%r764, [%r36+100];
	ld.shared.u32 	%r765, [%r64+6400];
	add.s32 	%r766, %r765, %r764;
	min.s32 	%r767, %r739, %r766;
	st.shared.u32 	[%r37], %r767;
	ld.shared.u32 	%r768, [%r36+100];
	ld.shared.u32 	%r769, [%r64+6528];
	add.s32 	%r770, %r769, %r768;
	min.s32 	%r771, %r743, %r770;
	ld.shared.u32 	%r772, [%r36+8292];
	add.s32 	%r773, %r765, %r772;
	min.s32 	%r774, %r746, %r773;
	st.shared.u32 	[%r37+8192], %r774;
	ld.shared.u32 	%r775, [%r36+8292];
	add.s32 	%r776, %r769, %r775;
	min.s32 	%r777, %r749, %r776;
	ld.shared.u32 	%r778, [%r18+104];
	ld.shared.u32 	%r779, [%r28+6656];
	add.s32 	%r780, %r779, %r778;
	min.s32 	%r781, %r753, %r780;
	st.shared.u32 	[%r29], %r781;
	ld.shared.u32 	%r782, [%r28+6784];
	add.s32 	%r783, %r782, %r778;
	min.s32 	%r784, %r756, %r783;
	st.shared.u32 	[%r29+128], %r784;
	ld.shared.u32 	%r785, [%r18+8296];
	ld.shared.u32 	%r786, [%r28+6656];
	add.s32 	%r787, %r786, %r785;
	min.s32 	%r788, %r760, %r787;
	ld.shared.u32 	%r789, [%r28+6784];
	add.s32 	%r790, %r789, %r785;
	min.s32 	%r791, %r763, %r790;
	ld.shared.u32 	%r792, [%r36+104];
	ld.shared.u32 	%r793, [%r64+6656];
	add.s32 	%r794, %r793, %r792;
	min.s32 	%r795, %r767, %r794;
	st.shared.u32 	[%r37], %r795;
	ld.shared.u32 	%r796, [%r36+104];
	ld.shared.u32 	%r797, [%r64+6784];
	add.s32 	%r798, %r797, %r796;
	min.s32 	%r799, %r771, %r798;
	ld.shared.u32 	%r800, [%r36+8296];
	add.s32 	%r801, %r793, %r800;
	min.s32 	%r802, %r774, %r801;
	st.shared.u32 	[%r37+8192], %r802;
	ld.shared.u32 	%r803, [%r36+8296];
	add.s32 	%r804, %r797, %r803;
	min.s32 	%r805, %r777, %r804;
	ld.shared.u32 	%r806, [%r18+108];
	ld.shared.u32 	%r807, [%r28+6912];
	add.s32 	%r808, %r807, %r806;
	min.s32 	%r809, %r781, %r808;
	st.shared.u32 	[%r29], %r809;
	ld.shared.u32 	%r810, [%r28+7040];
	add.s32 	%r811, %r810, %r806;
	min.s32 	%r812, %r784, %r811;
	st.shared.u32 	[%r29+128], %r812;
	ld.shared.u32 	%r813, [%r18+8300];
	ld.shared.u32 	%r814, [%r28+6912];
	add.s32 	%r815, %r814, %r813;
	min.s32 	%r816, %r788, %r815;
	ld.shared.u32 	%r817, [%r28+7040];
	add.s32 	%r818, %r817, %r813;
	min.s32 	%r819, %r791, %r818;
	ld.shared.u32 	%r820, [%r36+108];
	ld.shared.u32 	%r821, [%r64+6912];
	add.s32 	%r822, %r821, %r820;
	min.s32 	%r823, %r795, %r822;
	st.shared.u32 	[%r37], %r823;
	ld.shared.u32 	%r824, [%r36+108];
	ld.shared.u32 	%r825, [%r64+7040];
	add.s32 	%r826, %r825, %r824;
	min.s32 	%r827, %r799, %r826;
	ld.shared.u32 	%r828, [%r36+8300];
	add.s32 	%r829, %r821, %r828;
	min.s32 	%r830, %r802, %r829;
	st.shared.u32 	[%r37+8192], %r830;
	ld.shared.u32 	%r831, [%r36+8300];
	add.s32 	%r832, %r825, %r831;
	min.s32 	%r833, %r805, %r832;
	ld.shared.u32 	%r834, [%r18+112];
	ld.shared.u32 	%r835, [%r28+7168];
	add.s32 	%r836, %r835, %r834;
	min.s32 	%r837, %r809, %r836;
	st.shared.u32 	[%r29], %r837;
	ld.shared.u32 	%r838, [%r28+7296];
	add.s32 	%r839, %r838, %r834;
	min.s32 	%r840, %r812, %r839;
	st.shared.u32 	[%r29+128], %r840;
	ld.shared.u32 	%r841, [%r18+8304];
	ld.shared.u32 	%r842, [%r28+7168];
	add.s32 	%r843, %r842, %r841;
	min.s32 	%r844, %r816, %r843;
	ld.shared.u32 	%r845, [%r28+7296];
	add.s32 	%r846, %r845, %r841;
	min.s32 	%r847, %r819, %r846;
	ld.shared.u32 	%r848, [%r36+112];
	ld.shared.u32 	%r849, [%r64+7168];
	add.s32 	%r850, %r849, %r848;
	min.s32 	%r851, %r823, %r850;
	st.shared.u32 	[%r37], %r851;
	ld.shared.u32 	%r852, [%r36+112];
	ld.shared.u32 	%r853, [%r64+7296];
	add.s32 	%r854, %r853, %r852;
	min.s32 	%r855, %r827, %r854;
	ld.shared.u32 	%r856, [%r36+8304];
	add.s32 	%r857, %r849, %r856;
	min.s32 	%r858, %r830, %r857;
	st.shared.u32 	[%r37+8192], %r858;
	ld.shared.u32 	%r859, [%r36+8304];
	add.s32 	%r860, %r853, %r859;
	min.s32 	%r861, %r833, %r860;
	ld.shared.u32 	%r862, [%r18+116];
	ld.shared.u32 	%r863, [%r28+7424];
	add.s32 	%r864, %r863, %r862;
	min.s32 	%r865, %r837, %r864;
	st.shared.u32 	[%r29], %r865;
	ld.shared.u32 	%r866, [%r28+7552];
	add.s32 	%r867, %r866, %r862;
	min.s32 	%r868, %r840, %r867;
	st.shared.u32 	[%r29+128], %r868;
	ld.shared.u32 	%r869, [%r18+8308];
	ld.shared.u32 	%r870, [%r28+7424];
	add.s32 	%r871, %r870, %r869;
	min.s32 	%r872, %r844, %r871;
	ld.shared.u32 	%r873, [%r28+7552];
	add.s32 	%r874, %r873, %r869;
	min.s32 	%r875, %r847, %r874;
	ld.shared.u32 	%r876, [%r36+116];
	ld.shared.u32 	%r877, [%r64+7424];
	add.s32 	%r878, %r877, %r876;
	min.s32 	%r879, %r851, %r878;
	st.shared.u32 	[%r37], %r879;
	ld.shared.u32 	%r880, [%r36+116];
	ld.shared.u32 	%r881, [%r64+7552];
	add.s32 	%r882, %r881, %r880;
	min.s32 	%r883, %r855, %r882;
	ld.shared.u32 	%r884, [%r36+8308];
	add.s32 	%r885, %r877, %r884;
	min.s32 	%r886, %r858, %r885;
	st.shared.u32 	[%r37+8192], %r886;
	ld.shared.u32 	%r887, [%r36+8308];
	add.s32 	%r888, %r881, %r887;
	min.s32 	%r889, %r861, %r888;
	ld.shared.u32 	%r890, [%r18+120];
	ld.shared.u32 	%r891, [%r28+7680];
	add.s32 	%r892, %r891, %r890;
	min.s32 	%r893, %r865, %r892;
	st.shared.u32 	[%r29], %r893;
	ld.shared.u32 	%r894, [%r28+7808];
	add.s32 	%r895, %r894, %r890;
	min.s32 	%r896, %r868, %r895;
	st.shared.u32 	[%r29+128], %r896;
	ld.shared.u32 	%r897, [%r18+8312];
	ld.shared.u32 	%r898, [%r28+7680];
	add.s32 	%r899, %r898, %r897;
	min.s32 	%r900, %r872, %r899;
	ld.shared.u32 	%r901, [%r28+7808];
	add.s32 	%r902, %r901, %r897;
	min.s32 	%r903, %r875, %r902;
	ld.shared.u32 	%r904, [%r36+120];
	ld.shared.u32 	%r905, [%r64+7680];
	add.s32 	%r906, %r905, %r904;
	min.s32 	%r907, %r879, %r906;
	st.shared.u32 	[%r37], %r907;
	ld.shared.u32 	%r908, [%r36+120];
	ld.shared.u32 	%r909, [%r64+7808];
	add.s32 	%r910, %r909, %r908;
	min.s32 	%r911, %r883, %r910;
	ld.shared.u32 	%r912, [%r36+8312];
	add.s32 	%r913, %r905, %r912;
	min.s32 	%r914, %r886, %r913;
	st.shared.u32 	[%r37+8192], %r914;
	ld.shared.u32 	%r915, [%r36+8312];
	add.s32 	%r916, %r909, %r915;
	min.s32 	%r917, %r889, %r916;
	ld.shared.u32 	%r918, [%r18+124];
	ld.shared.u32 	%r919, [%r28+7936];
	add.s32 	%r920, %r919, %r918;
	min.s32 	%r921, %r893, %r920;
	st.shared.u32 	[%r29], %r921;
	ld.shared.u32 	%r922, [%r28+8064];
	add.s32 	%r923, %r922, %r918;
	min.s32 	%r924, %r896, %r923;
	st.shared.u32 	[%r29+128], %r924;
	ld.shared.u32 	%r925, [%r18+8316];
	ld.shared.u32 	%r926, [%r28+7936];
	add.s32 	%r927, %r926, %r925;
	min.s32 	%r928, %r900, %r927;
	st.shared.u32 	[%r29+8192], %r928;
	ld.shared.u32 	%r929, [%r28+8064];
	add.s32 	%r930, %r929, %r925;
	min.s32 	%r931, %r903, %r930;
	st.shared.u32 	[%r29+8320], %r931;
	ld.shared.u32 	%r932, [%r36+124];
	ld.shared.u32 	%r933, [%r64+7936];
	add.s32 	%r934, %r933, %r932;
	min.s32 	%r935, %r907, %r934;
	st.shared.u32 	[%r37], %r935;
	ld.shared.u32 	%r936, [%r36+124];
	ld.shared.u32 	%r937, [%r64+8064];
	add.s32 	%r938, %r937, %r936;
	min.s32 	%r939, %r911, %r938;
	st.shared.u32 	[%r37+128], %r939;
	ld.shared.u32 	%r940, [%r36+8316];
	add.s32 	%r941, %r933, %r940;
	min.s32 	%r942, %r914, %r941;
	st.shared.u32 	[%r37+8192], %r942;
	ld.shared.u32 	%r943, [%r36+8316];
	add.s32 	%r944, %r937, %r943;
	min.s32 	%r945, %r917, %r944;
	st.shared.u32 	[%r37+8320], %r945;
	ld.shared.u32 	%r946, [%r18+128];
	ld.shared.u32 	%r947, [%r28+8192];
	add.s32 	%r948, %r947, %r946;
	min.s32 	%r949, %r921, %r948;
	st.shared.u32 	[%r29], %r949;
	ld.shared.u32 	%r950, [%r28+8320];
	add.s32 	%r951, %r950, %r946;
	min.s32 	%r952, %r924, %r951;
	st.shared.u32 	[%r29+128], %r952;
	ld.shared.u32 	%r953, [%r18+8320];
	ld.shared.u32 	%r954, [%r28+8192];
	add.s32 	%r955, %r954, %r953;
	min.s32 	%r956, %r928, %r955;
	st.shared.u32 	[%r29+8192], %r956;
	ld.shared.u32 	%r957, [%r28+8320];
	add.s32 	%r958, %r957, %r953;
	min.s32 	%r959, %r931, %r958;
	st.shared.u32 	[%r29+8320], %r959;
	ld.shared.u32 	%r960, [%r36+128];
	ld.shared.u32 	%r961, [%r64+8192];
	add.s32 	%r962, %r961, %r960;
	min.s32 	%r963, %r935, %r962;
	st.shared.u32 	[%r37], %r963;
	ld.shared.u32 	%r964, [%r36+128];
	ld.shared.u32 	%r965, [%r64+8320];
	add.s32 	%r966, %r965, %r964;
	min.s32 	%r967, %r939, %r966;
	st.shared.u32 	[%r37+128], %r967;
	ld.shared.u32 	%r968, [%r36+8320];
	add.s32 	%r969, %r961, %r968;
	min.s32 	%r970, %r942, %r969;
	st.shared.u32 	[%r37+8192], %r970;
	ld.shared.u32 	%r971, [%r36+8320];
	add.s32 	%r972, %r965, %r971;
	min.s32 	%r973, %r945, %r972;
	st.shared.u32 	[%r37+8320], %r973;
	ld.shared.u32 	%r974, [%r18+132];
	ld.shared.u32 	%r975, [%r28+8448];
	add.s32 	%r976, %r975, %r974;
	min.s32 	%r977, %r949, %r976;
	st.shared.u32 	[%r29], %r977;
	ld.shared.u32 	%r978, [%r28+8576];
	add.s32 	%r979, %r978, %r974;
	min.s32 	%r980, %r952, %r979;
	st.shared.u32 	[%r29+128], %r980;
	ld.shared.u32 	%r981, [%r18+8324];
	ld.shared.u32 	%r982, [%r28+8448];
	add.s32 	%r983, %r982, %r981;
	min.s32 	%r984, %r956, %r983;
	st.shared.u32 	[%r29+8192], %r984;
	ld.shared.u32 	%r985, [%r28+8576];
	add.s32 	%r986, %r985, %r981;
	min.s32 	%r987, %r959, %r986;
	st.shared.u32 	[%r29+8320], %r987;
	ld.shared.u32 	%r988, [%r36+132];
	ld.shared.u32 	%r989, [%r64+8448];
	add.s32 	%r990, %r989, %r988;
	min.s32 	%r991, %r963, %r990;
	st.shared.u32 	[%r37], %r991;
	ld.shared.u32 	%r992, [%r36+132];
	ld.shared.u32 	%r993, [%r64+8576];
	add.s32 	%r994, %r993, %r992;
	min.s32 	%r995, %r967, %r994;
	st.shared.u32 	[%r37+128], %r995;
	ld.shared.u32 	%r996, [%r36+8324];
	add.s32 	%r997, %r989, %r996;
	min.s32 	%r998, %r970, %r997;
	st.shared.u32 	[%r37+8192], %r998;
	ld.shared.u32 	%r999, [%r36+8324];
	add.s32 	%r1000, %r993, %r999;
	min.s32 	%r1001, %r973, %r1000;
	st.shared.u32 	[%r37+8320], %r1001;
	ld.shared.u32 	%r1002, [%r18+136];
	ld.shared.u32 	%r1003, [%r28+8704];
	add.s32 	%r1004, %r1003, %r1002;
	min.s32 	%r1005, %r977, %r1004;
	st.shared.u32 	[%r29], %r1005;
	ld.shared.u32 	%r1006, [%r28+8832];
	add.s32 	%r1007, %r1006, %r1002;
	min.s32 	%r1008, %r980, %r1007;
	st.shared.u32 	[%r29+128], %r1008;
	ld.shared.u32 	%r1009, [%r18+8328];
	ld.shared.u32 	%r1010, [%r28+8704];
	add.s32 	%r1011, %r1010, %r1009;
	min.s32 	%r1012, %r984, %r1011;
	st.shared.u32 	[%r29+8192], %r1012;
	ld.shared.u32 	%r1013, [%r28+8832];
	add.s32 	%r1014, %r1013, %r1009;
	min.s32 	%r1015, %r987, %r1014;
	st.shared.u32 	[%r29+8320], %r1015;
	ld.shared.u32 	%r1016, [%r36+136];
	ld.shared.u32 	%r1017, [%r64+8704];
	add.s32 	%r1018, %r1017, %r1016;
	min.s32 	%r1019, %r991, %r1018;
	st.shared.u32 	[%r37], %r1019;
	ld.shared.u32 	%r1020, [%r36+136];
	ld.shared.u32 	%r1021, [%r64+8832];
	add.s32 	%r1022, %r1021, %r1020;
	min.s32 	%r1023, %r995, %r1022;
	st.shared.u32 	[%r37+128], %r1023;
	ld.shared.u32 	%r1024, [%r36+8328];
	add.s32 	%r1025, %r1017, %r1024;
	min.s32 	%r1026, %r998, %r1025;
	st.shared.u32 	[%r37+8192], %r1026;
	ld.shared.u32 	%r1027, [%r36+8328];
	add.s32 	%r1028, %r1021, %r1027;
	min.s32 	%r1029, %r1001, %r1028;
	st.shared.u32 	[%r37+8320], %r1029;
	ld.shared.u32 	%r1030, [%r18+140];
	ld.shared.u32 	%r1031, [%r28+8960];
	add.s32 	%r1032, %r1031, %r1030;
	min.s32 	%r1033, %r1005, %r1032;
	st.shared.u32 	[%r29], %r1033;
	ld.shared.u32 	%r1034, [%r28+9088];
	add.s32 	%r1035, %r1034, %r1030;
	min.s32 	%r1036, %r1008, %r1035;
	st.shared.u32 	[%r29+128], %r1036;
	ld.shared.u32 	%r1037, [%r18+8332];
	ld.shared.u32 	%r1038, [%r28+8960];
	add.s32 	%r1039, %r1038, %r1037;
	min.s32 	%r1040, %r1012, %r1039;
	st.shared.u32 	[%r29+8192], %r1040;
	ld.shared.u32 	%r1041, [%r28+9088];
	add.s32 	%r1042, %r1041, %r1037;
	min.s32 	%r1043, %r1015, %r1042;
	st.shared.u32 	[%r29+8320], %r1043;
	ld.shared.u32 	%r1044, [%r36+140];
	ld.shared.u32 	%r1045, [%r64+8960];
	add.s32 	%r1046, %r1045, %r1044;
	min.s32 	%r1047, %r1019, %r1046;
	st.shared.u32 	[%r37], %r1047;
	ld.shared.u32 	%r1048, [%r36+140];
	ld.shared.u32 	%r1049, [%r64+9088];
	add.s32 	%r1050, %r1049, %r1048;
	min.s32 	%r1051, %r1023, %r1050;
	st.shared.u32 	[%r37+128], %r1051;
	ld.shared.u32 	%r1052, [%r36+8332];
	add.s32 	%r1053, %r1045, %r1052;
	min.s32 	%r1054, %r1026, %r1053;
	st.shared.u32 	[%r37+8192], %r1054;
	ld.shared.u32 	%r1055, [%r36+8332];
	add.s32 	%r1056, %r1049, %r1055;
	min.s32 	%r1057, %r1029, %r1056;
	st.shared.u32 	[%r37+8320], %r1057;
	ld.shared.u32 	%r1058, [%r18+144];
	ld.shared.u32 	%r1059, [%r28+9216];
	add.s32 	%r1060, %r1059, %r1058;
	min.s32 	%r1061, %r1033, %r1060;
	st.shared.u32 	[%r29], %r1061;
	ld.shared.u32 	%r1062, [%r28+9344];
	add.s32 	%r1063, %r1062, %r1058;
	min.s32 	%r1064, %r1036, %r1063;
	st.shared.u32 	[%r29+128], %r1064;
	ld.shared.u32 	%r1065, [%r18+8336];
	ld.shared.u32 	%r1066, [%r28+9216];
	add.s32 	%r1067, %r1066, %r1065;
	min.s32 	%r1068, %r1040, %r1067;
	st.shared.u32 	[%r29+8192], %r1068;
	ld.shared.u32 	%r1069, [%r28+9344];
	add.s32 	%r1070, %r1069, %r1065;
	min.s32 	%r1071, %r1043, %r1070;
	st.shared.u32 	[%r29+8320], %r1071;
	ld.shared.u32 	%r1072, [%r36+144];
	ld.shared.u32 	%r1073, [%r64+9216];
	add.s32 	%r1074, %r1073, %r1072;
	min.s32 	%r1075, %r1047, %r1074;
	st.shared.u32 	[%r37], %r1075;
	ld.shared.u32 	%r1076, [%r36+144];
	ld.shared.u32 	%r1077, [%r64+9344];
	add.s32 	%r1078, %r1077, %r1076;
	min.s32 	%r1079, %r1051, %r1078;
	st.shared.u32 	[%r37+128], %r1079;
	ld.shared.u32 	%r1080, [%r36+8336];
	add.s32 	%r1081, %r1073, %r1080;
	min.s32 	%r1082, %r1054, %r1081;
	st.shared.u32 	[%r37+8192], %r1082;
	ld.shared.u32 	%r1083, [%r36+8336];
	add.s32 	%r1084, %r1077, %r1083;
	min.s32 	%r1085, %r1057, %r1084;
	st.shared.u32 	[%r37+8320], %r1085;
	ld.shared.u32 	%r1086, [%r18+148];
	ld.shared.u32 	%r1087, [%r28+9472];
	add.s32 	%r1088, %r1087, %r1086;
	min.s32 	%r1089, %r1061, %r1088;
	st.shared.u32 	[%r29], %r1089;
	ld.shared.u32 	%r1090, [%r28+9600];
	add.s32 	%r1091, %r1090, %r1086;
	min.s32 	%r1092, %r1064, %r1091;
	st.shared.u32 	[%r29+128], %r1092;
	ld.shared.u32 	%r1093, [%r18+8340];
	ld.shared.u32 	%r1094, [%r28+9472];
	add.s32 	%r1095, %r1094, %r1093;
	min.s32 	%r1096, %r1068, %r1095;
	st.shared.u32 	[%r29+8192], %r1096;
	ld.shared.u32 	%r1097, [%r28+9600];
	add.s32 	%r1098, %r1097, %r1093;
	min.s32 	%r1099, %r1071, %r1098;
	st.shared.u32 	[%r29+8320], %r1099;
	ld.shared.u32 	%r1100, [%r36+148];
	ld.shared.u32 	%r1101, [%r64+9472];
	add.s32 	%r1102, %r1101, %r1100;
	min.s32 	%r1103, %r1075, %r1102;
	st.shared.u32 	[%r37], %r1103;
	ld.shared.u32 	%r1104, [%r36+148];
	ld.shared.u32 	%r1105, [%r64+9600];
	add.s32 	%r1106, %r1105, %r1104;
	min.s32 	%r1107, %r1079, %r1106;
	st.shared.u32 	[%r37+128], %r1107;
	ld.shared.u32 	%r1108, [%r36+8340];
	add.s32 	%r1109, %r1101, %r1108;
	min.s32 	%r1110, %r1082, %r1109;
	st.shared.u32 	[%r37+8192], %r1110;
	ld.shared.u32 	%r1111, [%r36+8340];
	add.s32 	%r1112, %r1105, %r1111;
	min.s32 	%r1113, %r1085, %r1112;
	st.shared.u32 	[%r37+8320], %r1113;
	ld.shared.u32 	%r1114, [%r18+152];
	ld.shared.u32 	%r1115, [%r28+9728];
	add.s32 	%r1116, %r1115, %r1114;
	min.s32 	%r1117, %r1089, %r1116;
	st.shared.u32 	[%r29], %r1117;
	ld.shared.u32 	%r1118, [%r28+9856];
	add.s32 	%r1119, %r1118, %r1114;
	min.s32 	%r1120, %r1092, %r1119;
	st.shared.u32 	[%r29+128], %r1120;
	ld.shared.u32 	%r1121, [%r18+8344];
	ld.shared.u32 	%r1122, [%r28+9728];
	add.s32 	%r1123, %r1122, %r1121;
	min.s32 	%r1124, %r1096, %r1123;
	st.shared.u32 	[%r29+8192], %r1124;
	ld.shared.u32 	%r1125, [%r28+9856];
	add.s32 	%r1126, %r1125, %r1121;
	min.s32 	%r1127, %r1099, %r1126;
	st.shared.u32 	[%r29+8320], %r1127;
	ld.shared.u32 	%r1128, [%r36+152];
	ld.shared.u32 	%r1129, [%r64+9728];
	add.s32 	%r1130, %r1129, %r1128;
	min.s32 	%r1131, %r1103, %r1130;
	st.shared.u32 	[%r37], %r1131;
	ld.shared.u32 	%r1132, [%r36+152];
	ld.shared.u32 	%r1133, [%r64+9856];
	add.s32 	%r1134, %r1133, %r1132;
	min.s32 	%r1135, %r1107, %r1134;
	st.shared.u32 	[%r37+128], %r1135;
	ld.shared.u32 	%r1136, [%r36+8344];
	add.s32 	%r1137, %r1129, %r1136;
	min.s32 	%r1138, %r1110, %r1137;
	st.shared.u32 	[%r37+8192], %r1138;
	ld.shared.u32 	%r1139, [%r36+8344];
	add.s32 	%r1140, %r1133, %r1139;
	min.s32 	%r1141, %r1113, %r1140;
	st.shared.u32 	[%r37+8320], %r1141;
	ld.shared.u32 	%r1142, [%r18+156];
	ld.shared.u32 	%r1143, [%r28+9984];
	add.s32 	%r1144, %r1143, %r1142;
	min.s32 	%r1145, %r1117, %r1144;
	st.shared.u32 	[%r29], %r1145;
	ld.shared.u32 	%r1146, [%r28+10112];
	add.s32 	%r1147, %r1146, %r1142;
	min.s32 	%r1148, %r1120, %r1147;
	st.shared.u32 	[%r29+128], %r1148;
	ld.shared.u32 	%r1149, [%r18+8348];
	ld.shared.u32 	%r1150, [%r28+9984];
	add.s32 	%r1151, %r1150, %r1149;
	min.s32 	%r1152, %r1124, %r1151;
	st.shared.u32 	[%r29+8192], %r1152;
	ld.shared.u32 	%r1153, [%r28+10112];
	add.s32 	%r1154, %r1153, %r1149;
	min.s32 	%r1155, %r1127, %r1154;
	st.shared.u32 	[%r29+8320], %r1155;
	ld.shared.u32 	%r1156, [%r36+156];
	ld.shared.u32 	%r1157, [%r64+9984];
	add.s32 	%r1158, %r1157, %r1156;
	min.s32 	%r1159, %r1131, %r1158;
	st.shared.u32 	[%r37], %r1159;
	ld.shared.u32 	%r1160, [%r36+156];
	ld.shared.u32 	%r1161, [%r64+10112];
	add.s32 	%r1162, %r1161, %r1160;
	min.s32 	%r1163, %r1135, %r1162;
	st.shared.u32 	[%r37+128], %r1163;
	ld.shared.u32 	%r1164, [%r36+8348];
	add.s32 	%r1165, %r1157, %r1164;
	min.s32 	%r1166, %r1138, %r1165;
	st.shared.u32 	[%r37+8192], %r1166;
	ld.shared.u32 	%r1167, [%r36+8348];
	add.s32 	%r1168, %r1161, %r1167;
	min.s32 	%r1169, %r1141, %r1168;
	st.shared.u32 	[%r37+8320], %r1169;
	ld.shared.u32 	%r1170, [%r18+160];
	ld.shared.u32 	%r1171, [%r28+10240];
	add.s32 	%r1172, %r1171, %r1170;
	min.s32 	%r1173, %r1145, %r1172;
	st.shared.u32 	[%r29], %r1173;
	ld.shared.u32 	%r1174, [%r28+10368];
	add.s32 	%r1175, %r1174, %r1170;
	min.s32 	%r1176, %r1148, %r1175;
	st.shared.u32 	[%r29+128], %r1176;
	ld.shared.u32 	%r1177, [%r18+8352];
	ld.shared.u32 	%r1178, [%r28+10240];
	add.s32 	%r1179, %r1178, %r1177;
	min.s32 	%r1180, %r1152, %r1179;
	st.shared.u32 	[%r29+8192], %r1180;
	ld.shared.u32 	%r1181, [%r28+10368];
	add.s32 	%r1182, %r1181, %r1177;
	min.s32 	%r1183, %r1155, %r1182;
	st.shared.u32 	[%r29+8320], %r1183;
	ld.shared.u32 	%r1184, [%r36+160];
	ld.shared.u32 	%r1185, [%r64+10240];
	add.s32 	%r1186, %r1185, %r1184;
	min.s32 	%r1187, %r1159, %r1186;
	st.shared.u32 	[%r37], %r1187;
	ld.shared.u32 	%r1188, [%r36+160];
	ld.shared.u32 	%r1189, [%r64+10368];
	add.s32 	%r1190, %r1189, %r1188;
	min.s32 	%r1191, %r1163, %r1190;
	st.shared.u32 	[%r37+128], %r1191;
	ld.shared.u32 	%r1192, [%r36+8352];
	add.s32 	%r1193, %r1185, %r1192;
	min.s32 	%r1194, %r1166, %r1193;
	st.shared.u32 	[%r37+8192], %r1194;
	ld.shared.u32 	%r1195, [%r36+8352];
	add.s32 	%r1196, %r1189, %r1195;
	min.s32 	%r1197, %r1169, %r1196;
	st.shared.u32 	[%r37+8320], %r1197;
	ld.shared.u32 	%r1198, [%r18+164];
	ld.shared.u32 	%r1199, [%r28+10496];
	add.s32 	%r1200, %r1199, %r1198;
	min.s32 	%r1201, %r1173, %r1200;
	st.shared.u32 	[%r29], %r1201;
	ld.shared.u32 	%r1202, [%r28+10624];
	add.s32 	%r1203, %r1202, %r1198;
	min.s32 	%r1204, %r1176, %r1203;
	st.shared.u32 	[%r29+128], %r1204;
	ld.shared.u32 	%r1205, [%r18+8356];
	ld.shared.u32 	%r1206, [%r28+10496];
	add.s32 	%r1207, %r1206, %r1205;
	min.s32 	%r1208, %r1180, %r1207;
	st.shared.u32 	[%r29+8192], %r1208;
	ld.shared.u32 	%r1209, [%r28+10624];
	add.s32 	%r1210, %r1209, %r1205;
	min.s32 	%r1211, %r1183, %r1210;
	st.shared.u32 	[%r29+8320], %r1211;
	ld.shared.u32 	%r1212, [%r36+164];
	ld.shared.u32 	%r1213, [%r64+10496];
	add.s32 	%r1214, %r1213, %r1212;
	min.s32 	%r1215, %r1187, %r1214;
	st.shared.u32 	[%r37], %r1215;
	ld.shared.u32 	%r1216, [%r36+164];
	ld.shared.u32 	%r1217, [%r64+10624];
	add.s32 	%r1218, %r1217, %r1216;
	min.s32 	%r1219, %r1191, %r1218;
	st.shared.u32 	[%r37+128], %r1219;
	ld.shared.u32 	%r1220, [%r36+8356];
	add.s32 	%r1221, %r1213, %r1220;
	min.s32 	%r1222, %r1194, %r1221;
	st.shared.u32 	[%r37+8192], %r1222;
	ld.shared.u32 	%r1223, [%r36+8356];
	add.s32 	%r1224, %r1217, %r1223;
	min.s32 	%r1225, %r1197, %r1224;
	st.shared.u32 	[%r37+8320], %r1225;
	ld.shared.u32 	%r1226, [%r18+168];
	ld.shared.u32 	%r1227, [%r28+10752];
	add.s32 	%r1228, %r1227, %r1226;
	min.s32 	%r1229, %r1201, %r1228;
	st.shared.u32 	[%r29], %r1229;
	ld.shared.u32 	%r1230, [%r28+10880];
	add.s32 	%r1231, %r1230, %r1226;
	min.s32 	%r1232, %r1204, %r1231;
	st.shared.u32 	[%r29+128], %r1232;
	ld.shared.u32 	%r1233, [%r18+8360];
	ld.shared.u32 	%r1234, [%r28+10752];
	add.s32 	%r1235, %r1234, %r1233;
	min.s32 	%r1236, %r1208, %r1235;
	st.shared.u32 	[%r29+8192], %r1236;
	ld.shared.u32 	%r1237, [%r28+10880];
	add.s32 	%r1238, %r1237, %r1233;
	min.s32 	%r1239, %r1211, %r1238;
	st.shared.u32 	[%r29+8320], %r1239;
	ld.shared.u32 	%r1240, [%r36+168];
	ld.shared.u32 	%r1241, [%r64+10752];
	add.s32 	%r1242, %r1241, %r1240;
	min.s32 	%r1243, %r1215, %r1242;
	st.shared.u32 	[%r37], %r1243;
	ld.shared.u32 	%r1244, [%r36+168];
	ld.shared.u32 	%r1245, [%r64+10880];
	add.s32 	%r1246, %r1245, %r1244;
	min.s32 	%r1247, %r1219, %r1246;
	st.shared.u32 	[%r37+128], %r1247;
	ld.shared.u32 	%r1248, [%r36+8360];
	add.s32 	%r1249, %r1241, %r1248;
	min.s32 	%r1250, %r1222, %r1249;
	st.shared.u32 	[%r37+8192], %r1250;
	ld.shared.u32 	%r1251, [%r36+8360];
	add.s32 	%r1252, %r1245, %r1251;
	min.s32 	%r1253, %r1225, %r1252;
	st.shared.u32 	[%r37+8320], %r1253;
	ld.shared.u32 	%r1254, [%r18+172];
	ld.shared.u32 	%r1255, [%r28+11008];
	add.s32 	%r1256, %r1255, %r1254;
	min.s32 	%r1257, %r1229, %r1256;
	st.shared.u32 	[%r29], %r1257;
	ld.shared.u32 	%r1258, [%r28+11136];
	add.s32 	%r1259, %r1258, %r1254;
	min.s32 	%r1260, %r1232, %r1259;
	st.shared.u32 	[%r29+128], %r1260;
	ld.shared.u32 	%r1261, [%r18+8364];
	ld.shared.u32 	%r1262, [%r28+11008];
	add.s32 	%r1263, %r1262, %r1261;
	min.s32 	%r1264, %r1236, %r1263;
	st.shared.u32 	[%r29+8192], %r1264;
	ld.shared.u32 	%r1265, [%r28+11136];
	add.s32 	%r1266, %r1265, %r1261;
	min.s32 	%r1267, %r1239, %r1266;
	st.shared.u32 	[%r29+8320], %r1267;
	ld.shared.u32 	%r1268, [%r36+172];
	ld.shared.u32 	%r1269, [%r64+11008];
	add.s32 	%r1270, %r1269, %r1268;
	min.s32 	%r1271, %r1243, %r1270;
	st.shared.u32 	[%r37], %r1271;
	ld.shared.u32 	%r1272, [%r36+172];
	ld.shared.u32 	%r1273, [%r64+11136];
	add.s32 	%r1274, %r1273, %r1272;
	min.s32 	%r1275, %r1247, %r1274;
	st.shared.u32 	[%r37+128], %r1275;
	ld.shared.u32 	%r1276, [%r36+8364];
	add.s32 	%r1277, %r1269, %r1276;
	min.s32 	%r1278, %r1250, %r1277;
	st.shared.u32 	[%r37+8192], %r1278;
	ld.shared.u32 	%r1279, [%r36+8364];
	add.s32 	%r1280, %r1273, %r1279;
	min.s32 	%r1281, %r1253, %r1280;
	st.shared.u32 	[%r37+8320], %r1281;
	ld.shared.u32 	%r1282, [%r18+176];
	ld.shared.u32 	%r1283, [%r28+11264];
	add.s32 	%r1284, %r1283, %r1282;
	min.s32 	%r1285, %r1257, %r1284;
	st.shared.u32 	[%r29], %r1285;
	ld.shared.u32 	%r1286, [%r28+11392];
	add.s32 	%r1287, %r1286, %r1282;
	min.s32 	%r1288, %r1260, %r1287;
	st.shared.u32 	[%r29+128], %r1288;
	ld.shared.u32 	%r1289, [%r18+8368];
	ld.shared.u32 	%r1290, [%r28+11264];
	add.s32 	%r1291, %r1290, %r1289;
	min.s32 	%r1292, %r1264, %r1291;
	st.shared.u32 	[%r29+8192], %r1292;
	ld.shared.u32 	%r1293, [%r28+11392];
	add.s32 	%r1294, %r1293, %r1289;
	min.s32 	%r1295, %r1267, %r1294;
	st.shared.u32 	[%r29+8320], %r1295;
	ld.shared.u32 	%r1296, [%r36+176];
	ld.shared.u32 	%r1297, [%r64+11264];
	add.s32 	%r1298, %r1297, %r1296;
	min.s32 	%r1299, %r1271, %r1298;
	st.shared.u32 	[%r37], %r1299;
	ld.shared.u32 	%r1300, [%r36+176];
	ld.shared.u32 	%r1301, [%r64+11392];
	add.s32 	%r1302, %r1301, %r1300;
	min.s32 	%r1303, %r1275, %r1302;
	st.shared.u32 	[%r37+128], %r1303;
	ld.shared.u32 	%r1304, [%r36+8368];
	add.s32 	%r1305, %r1297, %r1304;
	min.s32 	%r1306, %r1278, %r1305;
	st.shared.u32 	[%r37+8192], %r1306;
	ld.shared.u32 	%r1307, [%r36+8368];
	add.s32 	%r1308, %r1301, %r1307;
	min.s32 	%r1309, %r1281, %r1308;
	st.shared.u32 	[%r37+8320], %r1309;
	ld.shared.u32 	%r1310, [%r18+180];
	ld.shared.u32 	%r1311, [%r28+11520];
	add.s32 	%r1312, %r1311, %r1310;
	min.s32 	%r1313, %r1285, %r1312;
	st.shared.u32 	[%r29], %r1313;
	ld.shared.u32 	%r1314, [%r28+11648];
	add.s32 	%r1315, %r1314, %r1310;
	min.s32 	%r1316, %r1288, %r1315;
	st.shared.u32 	[%r29+128], %r1316;
	ld.shared.u32 	%r1317, [%r18+8372];
	ld.shared.u32 	%r1318, [%r28+11520];
	add.s32 	%r1319, %r1318, %r1317;
	min.s32 	%r1320, %r1292, %r1319;
	st.shared.u32 	[%r29+8192], %r1320;
	ld.shared.u32 	%r1321, [%r28+11648];
	add.s32 	%r1322, %r1321, %r1317;
	min.s32 	%r1323, %r1295, %r1322;
	st.shared.u32 	[%r29+8320], %r1323;
	ld.shared.u32 	%r1324, [%r36+180];
	ld.shared.u32 	%r1325, [%r64+11520];
	add.s32 	%r1326, %r1325, %r1324;
	min.s32 	%r1327, %r1299, %r1326;
	st.shared.u32 	[%r37], %r1327;
	ld.shared.u32 	%r1328, [%r36+180];
	ld.shared.u32 	%r1329, [%r64+11648];
	add.s32 	%r1330, %r1329, %r1328;
	min.s32 	%r1331, %r1303, %r1330;
	st.shared.u32 	[%r37+128], %r1331;
	ld.shared.u32 	%r1332, [%r36+8372];
	add.s32 	%r1333, %r1325, %r1332;
	min.s32 	%r1334, %r1306, %r1333;
	st.shared.u32 	[%r37+8192], %r1334;
	ld.shared.u32 	%r1335, [%r36+8372];
	add.s32 	%r1336, %r1329, %r1335;
	min.s32 	%r1337, %r1309, %r1336;
	st.shared.u32 	[%r37+8320], %r1337;
	ld.shared.u32 	%r1338, [%r18+184];
	ld.shared.u32 	%r1339, [%r28+11776];
	add.s32 	%r1340, %r1339, %r1338;
	min.s32 	%r1341, %r1313, %r1340;
	st.shared.u32 	[%r29], %r1341;
	ld.shared.u32 	%r1342, [%r28+11904];
	add.s32 	%r1343, %r1342, %r1338;
	min.s32 	%r1344, %r1316, %r1343;
	st.shared.u32 	[%r29+128], %r1344;
	ld.shared.u32 	%r1345, [%r18+8376];
	ld.shared.u32 	%r1346, [%r28+11776];
	add.s32 	%r1347, %r1346, %r1345;
	min.s32 	%r1348, %r1320, %r1347;
	st.shared.u32 	[%r29+8192], %r1348;
	ld.shared.u32 	%r1349, [%r28+11904];
	add.s32 	%r1350, %r1349, %r1345;
	min.s32 	%r1351, %r1323, %r1350;
	st.shared.u32 	[%r29+8320], %r1351;
	ld.shared.u32 	%r1352, [%r36+184];
	ld.shared.u32 	%r1353, [%r64+11776];
	add.s32 	%r1354, %r1353, %r1352;
	min.s32 	%r1355, %r1327, %r1354;
	st.shared.u32 	[%r37], %r1355;
	ld.shared.u32 	%r1356, [%r36+184];
	ld.shared.u32 	%r1357, [%r64+11904];
	add.s32 	%r1358, %r1357, %r1356;
	min.s32 	%r1359, %r1331, %r1358;
	st.shared.u32 	[%r37+128], %r1359;
	ld.shared.u32 	%r1360, [%r36+8376];
	add.s32 	%r1361, %r1353, %r1360;
	min.s32 	%r1362, %r1334, %r1361;
	st.shared.u32 	[%r37+8192], %r1362;
	ld.shared.u32 	%r1363, [%r36+8376];
	add.s32 	%r1364, %r1357, %r1363;
	min.s32 	%r1365, %r1337, %r1364;
	st.shared.u32 	[%r37+8320], %r1365;
	ld.shared.u32 	%r1366, [%r18+188];
	ld.shared.u32 	%r1367, [%r28+12032];
	add.s32 	%r1368, %r1367, %r1366;
	min.s32 	%r1369, %r1341, %r1368;
	st.shared.u32 	[%r29], %r1369;
	ld.shared.u32 	%r1370, [%r28+12160];
	add.s32 	%r1371, %r1370, %r1366;
	min.s32 	%r1372, %r1344, %r1371;
	st.shared.u32 	[%r29+128], %r1372;
	ld.shared.u32 	%r1373, [%r18+8380];
	ld.shared.u32 	%r1374, [%r28+12032];
	add.s32 	%r1375, %r1374, %r1373;
	min.s32 	%r1376, %r1348, %r1375;
	st.shared.u32 	[%r29+8192], %r1376;
	ld.shared.u32 	%r1377, [%r28+12160];
	add.s32 	%r1378, %r1377, %r1373;
	min.s32 	%r1379, %r1351, %r1378;
	st.shared.u32 	[%r29+8320], %r1379;
	ld.shared.u32 	%r1380, [%r36+188];
	ld.shared.u32 	%r1381, [%r64+12032];
	add.s32 	%r1382, %r1381, %r1380;
	min.s32 	%r1383, %r1355, %r1382;
	st.shared.u32 	[%r37], %r1383;
	ld.shared.u32 	%r1384, [%r36+188];
	ld.shared.u32 	%r1385, [%r64+12160];
	add.s32 	%r1386, %r1385, %r1384;
	min.s32 	%r1387, %r1359, %r1386;
	st.shared.u32 	[%r37+128], %r1387;
	ld.shared.u32 	%r1388, [%r36+8380];
	add.s32 	%r1389, %r1381, %r1388;
	min.s32 	%r1390, %r1362, %r1389;
	st.shared.u32 	[%r37+8192], %r1390;
	ld.shared.u32 	%r1391, [%r36+8380];
	add.s32 	%r1392, %r1385, %r1391;
	min.s32 	%r1393, %r1365, %r1392;
	st.shared.u32 	[%r37+8320], %r1393;
	ld.shared.u32 	%r1394, [%r18+192];
	ld.shared.u32 	%r1395, [%r28+12288];
	add.s32 	%r1396, %r1395, %r1394;
	min.s32 	%r1397, %r1369, %r1396;
	st.shared.u32 	[%r29], %r1397;
	ld.shared.u32 	%r1398, [%r28+12416];
	add.s32 	%r1399, %r1398, %r1394;
	min.s32 	%r1400, %r1372, %r1399;
	st.shared.u32 	[%r29+128], %r1400;
	ld.shared.u32 	%r1401, [%r18+8384];
	ld.shared.u32 	%r1402, [%r28+12288];
	add.s32 	%r1403, %r1402, %r1401;
	min.s32 	%r1404, %r1376, %r1403;
	st.shared.u32 	[%r29+8192], %r1404;
	ld.shared.u32 	%r1405, [%r28+12416];
	add.s32 	%r1406, %r1405, %r1401;
	min.s32 	%r1407, %r1379, %r1406;
	st.shared.u32 	[%r29+8320], %r1407;
	ld.shared.u32 	%r1408, [%r36+192];
	ld.shared.u32 	%r1409, [%r64+12288];
	add.s32 	%r1410, %r1409, %r1408;
	min.s32 	%r1411, %r1383, %r1410;
	st.shared.u32 	[%r37], %r1411;
	ld.shared.u32 	%r1412, [%r36+192];
	ld.shared.u32 	%r1413, [%r64+12416];
	add.s32 	%r1414, %r1413, %r1412;
	min.s32 	%r1415, %r1387, %r1414;
	st.shared.u32 	[%r37+128], %r1415;
	ld.shared.u32 	%r1416, [%r36+8384];
	add.s32 	%r1417, %r1409, %r1416;
	min.s32 	%r1418, %r1390, %r1417;
	st.shared.u32 	[%r37+8192], %r1418;
	ld.shared.u32 	%r1419, [%r36+8384];
	add.s32 	%r1420, %r1413, %r1419;
	min.s32 	%r1421, %r1393, %r1420;
	st.shared.u32 	[%r37+8320], %r1421;
	ld.shared.u32 	%r1422, [%r18+196];
	ld.shared.u32 	%r1423, [%r28+12544];
	add.s32 	%r1424, %r1423, %r1422;
	min.s32 	%r1425, %r1397, %r1424;
	st.shared.u32 	[%r29], %r1425;
	ld.shared.u32 	%r1426, [%r28+12672];
	add.s32 	%r1427, %r1426, %r1422;
	min.s32 	%r1428, %r1400, %r1427;
	st.shared.u32 	[%r29+128], %r1428;
	ld.shared.u32 	%r1429, [%r18+8388];
	ld.shared.u32 	%r1430, [%r28+12544];
	add.s32 	%r1431, %r1430, %r1429;
	min.s32 	%r1432, %r1404, %r1431;
	st.shared.u32 	[%r29+8192], %r1432;
	ld.shared.u32 	%r1433, [%r28+12672];
	add.s32 	%r1434, %r1433, %r1429;
	min.s32 	%r1435, %r1407, %r1434;
	st.shared.u32 	[%r29+8320], %r1435;
	ld.shared.u32 	%r1436, [%r36+196];
	ld.shared.u32 	%r1437, [%r64+12544];
	add.s32 	%r1438, %r1437, %r1436;
	min.s32 	%r1439, %r1411, %r1438;
	st.shared.u32 	[%r37], %r1439;
	ld.shared.u32 	%r1440, [%r36+196];
	ld.shared.u32 	%r1441, [%r64+12672];
	add.s32 	%r1442, %r1441, %r1440;
	min.s32 	%r1443, %r1415, %r1442;
	st.shared.u32 	[%r37+128], %r1443;
	ld.shared.u32 	%r1444, [%r36+8388];
	add.s32 	%r1445, %r1437, %r1444;
	min.s32 	%r1446, %r1418, %r1445;
	st.shared.u32 	[%r37+8192], %r1446;
	ld.shared.u32 	%r1447, [%r36+8388];
	add.s32 	%r1448, %r1441, %r1447;
	min.s32 	%r1449, %r1421, %r1448;
	st.shared.u32 	[%r37+8320], %r1449;
	ld.shared.u32 	%r1450, [%r18+200];
	ld.shared.u32 	%r1451, [%r28+12800];
	add.s32 	%r1452, %r1451, %r1450;
	min.s32 	%r1453, %r1425, %r1452;
	st.shared.u32 	[%r29], %r1453;
	ld.shared.u32 	%r1454, [%r28+12928];
	add.s32 	%r1455, %r1454, %r1450;
	min.s32 	%r1456, %r1428, %r1455;
	st.shared.u32 	[%r29+128], %r1456;
	ld.shared.u32 	%r1457, [%r18+8392];
	ld.shared.u32 	%r1458, [%r28+12800];
	add.s32 	%r1459, %r1458, %r1457;
	min.s32 	%r1460, %r1432, %r1459;
	st.shared.u32 	[%r29+8192], %r1460;
	ld.shared.u32 	%r1461, [%r28+12928];
	add.s32 	%r1462, %r1461, %r1457;
	min.s32 	%r1463, %r1435, %r1462;
	st.shared.u32 	[%r29+8320], %r1463;
	ld.shared.u32 	%r1464, [%r36+200];
	ld.shared.u32 	%r1465, [%r64+12800];
	add.s32 	%r1466, %r1465, %r1464;
	min.s32 	%r1467, %r1439, %r1466;
	st.shared.u32 	[%r37], %r1467;
	ld.shared.u32 	%r1468, [%r36+200];
	ld.shared.u32 	%r1469, [%r64+12928];
	add.s32 	%r1470, %r1469, %r1468;
	min.s32 	%r1471, %r1443, %r1470;
	st.shared.u32 	[%r37+128], %r1471;
	ld.shared.u32 	%r1472, [%r36+8392];
	add.s32 	%r1473, %r1465, %r1472;
	min.s32 	%r1474, %r1446, %r1473;
	st.shared.u32 	[%r37+8192], %r1474;
	ld.shared.u32 	%r1475, [%r36+8392];
	add.s32 	%r1476, %r1469, %r1475;
	min.s32 	%r1477, %r1449, %r1476;
	st.shared.u32 	[%r37+8320], %r1477;
	ld.shared.u32 	%r1478, [%r18+204];
	ld.shared.u32 	%r1479, [%r28+13056];
	add.s32 	%r1480, %r1479, %r1478;
	min.s32 	%r1481, %r1453, %r1480;
	st.shared.u32 	[%r29], %r1481;
	ld.shared.u32 	%r1482, [%r28+13184];
	add.s32 	%r1483, %r1482, %r1478;
	min.s32 	%r1484, %r1456, %r1483;
	st.shared.u32 	[%r29+128], %r1484;
	ld.shared.u32 	%r1485, [%r18+8396];
	ld.shared.u32 	%r1486, [%r28+13056];
	add.s32 	%r1487, %r1486, %r1485;
	min.s32 	%r1488, %r1460, %r1487;
	st.shared.u32 	[%r29+8192], %r1488;
	ld.shared.u32 	%r1489, [%r28+13184];
	add.s32 	%r1490, %r1489, %r1485;
	min.s32 	%r1491, %r1463, %r1490;
	st.shared.u32 	[%r29+8320], %r1491;
	ld.shared.u32 	%r1492, [%r36+204];
	ld.shared.u32 	%r1493, [%r64+13056];
	add.s32 	%r1494, %r1493, %r1492;
	min.s32 	%r1495, %r1467, %r1494;
	st.shared.u32 	[%r37], %r1495;
	ld.shared.u32 	%r1496, [%r36+204];
	ld.shared.u32 	%r1497, [%r64+13184];
	add.s32 	%r1498, %r1497, %r1496;
	min.s32 	%r1499, %r1471, %r1498;
	st.shared.u32 	[%r37+128], %r1499;
	ld.shared.u32 	%r1500, [%r36+8396];
	add.s32 	%r1501, %r1493, %r1500;
	min.s32 	%r1502, %r1474, %r1501;
	st.shared.u32 	[%r37+8192], %r1502;
	ld.shared.u32 	%r1503, [%r36+8396];
	add.s32 	%r1504, %r1497, %r1503;
	min.s32 	%r1505, %r1477, %r1504;
	st.shared.u32 	[%r37+8320], %r1505;
	ld.shared.u32 	%r1506, [%r18+208];
	ld.shared.u32 	%r1507, [%r28+13312];
	add.s32 	%r1508, %r1507, %r1506;
	min.s32 	%r1509, %r1481, %r1508;
	st.shared.u32 	[%r29], %r1509;
	ld.shared.u32 	%r1510, [%r28+13440];
	add.s32 	%r1511, %r1510, %r1506;
	min.s32 	%r1512, %r1484, %r1511;
	st.shared.u32 	[%r29+128], %r1512;
	ld.shared.u32 	%r1513, [%r18+8400];
	ld.shared.u32 	%r1514, [%r28+13312];
	add.s32 	%r1515, %r1514, %r1513;
	min.s32 	%r1516, %r1488, %r1515;
	st.shared.u32 	[%r29+8192], %r1516;
	ld.shared.u32 	%r1517, [%r28+13440];
	add.s32 	%r1518, %r1517, %r1513;
	min.s32 	%r1519, %r1491, %r1518;
	st.shared.u32 	[%r29+8320], %r1519;
	ld.shared.u32 	%r1520, [%r36+208];
	ld.shared.u32 	%r1521, [%r64+13312];
	add.s32 	%r1522, %r1521, %r1520;
	min.s32 	%r1523, %r1495, %r1522;
	st.shared.u32 	[%r37], %r1523;
	ld.shared.u32 	%r1524, [%r36+208];
	ld.shared.u32 	%r1525, [%r64+13440];
	add.s32 	%r1526, %r1525, %r1524;
	min.s32 	%r1527, %r1499, %r1526;
	st.shared.u32 	[%r37+128], %r1527;
	ld.shared.u32 	%r1528, [%r36+8400];
	add.s32 	%r1529, %r1521, %r1528;
	min.s32 	%r1530, %r1502, %r1529;
	st.shared.u32 	[%r37+8192], %r1530;
	ld.shared.u32 	%r1531, [%r36+8400];
	add.s32 	%r1532, %r1525, %r1531;
	min.s32 	%r1533, %r1505, %r1532;
	st.shared.u32 	[%r37+8320], %r1533;
	ld.shared.u32 	%r1534, [%r18+212];
	ld.shared.u32 	%r1535, [%r28+13568];
	add.s32 	%r1536, %r1535, %r1534;
	min.s32 	%r1537, %r1509, %r1536;
	st.shared.u32 	[%r29], %r1537;
	ld.shared.u32 	%r1538, [%r28+13696];
	add.s32 	%r1539, %r1538, %r1534;
	min.s32 	%r1540, %r1512, %r1539;
	st.shared.u32 	[%r29+128], %r1540;
	ld.shared.u32 	%r1541, [%r18+8404];
	ld.shared.u32 	%r1542, [%r28+13568];
	add.s32 	%r1543, %r1542, %r1541;
	min.s32 	%r1544, %r1516, %r1543;
	st.shared.u32 	[%r29+8192], %r1544;
	ld.shared.u32 	%r1545, [%r28+13696];
	add.s32 	%r1546, %r1545, %r1541;
	min.s32 	%r1547, %r1519, %r1546;
	st.shared.u32 	[%r29+8320], %r1547;
	ld.shared.u32 	%r1548, [%r36+212];
	ld.shared.u32 	%r1549, [%r64+13568];
	add.s32 	%r1550, %r1549, %r1548;
	min.s32 	%r1551, %r1523, %r1550;
	st.shared.u32 	[%r37], %r1551;
	ld.shared.u32 	%r1552, [%r36+212];
	ld.shared.u32 	%r1553, [%r64+13696];
	add.s32 	%r1554, %r1553, %r1552;
	min.s32 	%r1555, %r1527, %r1554;
	st.shared.u32 	[%r37+128], %r1555;
	ld.shared.u32 	%r1556, [%r36+8404];
	add.s32 	%r1557, %r1549, %r1556;
	min.s32 	%r1558, %r1530, %r1557;
	st.shared.u32 	[%r37+8192], %r1558;
	ld.shared.u32 	%r1559, [%r36+8404];
	add.s32 	%r1560, %r1553, %r1559;
	min.s32 	%r1561, %r1533, %r1560;
	st.shared.u32 	[%r37+8320], %r1561;
	ld.shared.u32 	%r1562, [%r18+216];
	ld.shared.u32 	%r1563, [%r28+13824];
	add.s32 	%r1564, %r1563, %r1562;
	min.s32 	%r1565, %r1537, %r1564;
	st.shared.u32 	[%r29], %r1565;
	ld.shared.u32 	%r1566, [%r28+13952];
	add.s32 	%r1567, %r1566, %r1562;
	min.s32 	%r1568, %r1540, %r1567;
	st.shared.u32 	[%r29+128], %r1568;
	ld.shared.u32 	%r1569, [%r18+8408];
	ld.shared.u32 	%r1570, [%r28+13824];
	add.s32 	%r1571, %r1570, %r1569;
	min.s32 	%r1572, %r1544, %r1571;
	st.shared.u32 	[%r29+8192], %r1572;
	ld.shared.u32 	%r1573, [%r28+13952];
	add.s32 	%r1574, %r1573, %r1569;
	min.s32 	%r1575, %r1547, %r1574;
	st.shared.u32 	[%r29+8320], %r1575;
	ld.shared.u32 	%r1576, [%r36+216];
	ld.shared.u32 	%r1577, [%r64+13824];
	add.s32 	%r1578, %r1577, %r1576;
	min.s32 	%r1579, %r1551, %r1578;
	st.shared.u32 	[%r37], %r1579;
	ld.shared.u32 	%r1580, [%r36+216];
	ld.shared.u32 	%r1581, [%r64+13952];
	add.s32 	%r1582, %r1581, %r1580;
	min.s32 	%r1583, %r1555, %r1582;
	st.shared.u32 	[%r37+128], %r1583;
	ld.shared.u32 	%r1584, [%r36+8408];
	add.s32 	%r1585, %r1577, %r1584;
	min.s32 	%r1586, %r1558, %r1585;
	st.shared.u32 	[%r37+8192], %r1586;
	ld.shared.u32 	%r1587, [%r36+8408];
	add.s32 	%r1588, %r1581, %r1587;
	min.s32 	%r1589, %r1561, %r1588;
	st.shared.u32 	[%r37+8320], %r1589;
	ld.shared.u32 	%r1590, [%r18+220];
	ld.shared.u32 	%r1591, [%r28+14080];
	add.s32 	%r1592, %r1591, %r1590;
	min.s32 	%r1593, %r1565, %r1592;
	st.shared.u32 	[%r29], %r1593;
	ld.shared.u32 	%r1594, [%r28+14208];
	add.s32 	%r1595, %r1594, %r1590;
	min.s32 	%r1596, %r1568, %r1595;
	st.shared.u32 	[%r29+128], %r1596;
	ld.shared.u32 	%r1597, [%r18+8412];
	ld.shared.u32 	%r1598, [%r28+14080];
	add.s32 	%r1599, %r1598, %r1597;
	min.s32 	%r1600, %r1572, %r1599;
	st.shared.u32 	[%r29+8192], %r1600;
	ld.shared.u32 	%r1601, [%r28+14208];
	add.s32 	%r1602, %r1601, %r1597;
	min.s32 	%r1603, %r1575, %r1602;
	st.shared.u32 	[%r29+8320], %r1603;
	ld.shared.u32 	%r1604, [%r36+220];
	ld.shared.u32 	%r1605, [%r64+14080];
	add.s32 	%r1606, %r1605, %r1604;
	min.s32 	%r1607, %r1579, %r1606;
	st.shared.u32 	[%r37], %r1607;
	ld.shared.u32 	%r1608, [%r36+220];
	ld.shared.u32 	%r1609, [%r64+14208];
	add.s32 	%r1610, %r1609, %r1608;
	min.s32 	%r1611, %r1583, %r1610;
	st.shared.u32 	[%r37+128], %r1611;
	ld.shared.u32 	%r1612, [%r36+8412];
	add.s32 	%r1613, %r1605, %r1612;
	min.s32 	%r1614, %r1586, %r1613;
	st.shared.u32 	[%r37+8192], %r1614;
	ld.shared.u32 	%r1615, [%r36+8412];
	add.s32 	%r1616, %r1609, %r1615;
	min.s32 	%r1617, %r1589, %r1616;
	st.shared.u32 	[%r37+8320], %r1617;
	ld.shared.u32 	%r1618, [%r18+224];
	ld.shared.u32 	%r1619, [%r28+14336];
	add.s32 	%r1620, %r1619, %r1618;
	min.s32 	%r1621, %r1593, %r1620;
	st.shared.u32 	[%r29], %r1621;
	ld.shared.u32 	%r1622, [%r28+14464];
	add.s32 	%r1623, %r1622, %r1618;
	min.s32 	%r1624, %r1596, %r1623;
	st.shared.u32 	[%r29+128], %r1624;
	ld.shared.u32 	%r1625, [%r18+8416];
	ld.shared.u32 	%r1626, [%r28+14336];
	add.s32 	%r1627, %r1626, %r1625;
	min.s32 	%r1628, %r1600, %r1627;
	st.shared.u32 	[%r29+8192], %r1628;
	ld.shared.u32 	%r1629, [%r28+14464];
	add.s32 	%r1630, %r1629, %r1625;
	min.s32 	%r1631, %r1603, %r1630;
	st.shared.u32 	[%r29+8320], %r1631;
	ld.shared.u32 	%r1632, [%r36+224];
	ld.shared.u32 	%r1633, [%r64+14336];
	add.s32 	%r1634, %r1633, %r1632;
	min.s32 	%r1635, %r1607, %r1634;
	st.shared.u32 	[%r37], %r1635;
	ld.shared.u32 	%r1636, [%r36+224];
	ld.shared.u32 	%r1637, [%r64+14464];
	add.s32 	%r1638, %r1637, %r1636;
	min.s32 	%r1639, %r1611, %r1638;
	st.shared.u32 	[%r37+128], %r1639;
	ld.shared.u32 	%r1640, [%r36+8416];
	add.s32 	%r1641, %r1633, %r1640;
	min.s32 	%r1642, %r1614, %r1641;
	st.shared.u32 	[%r37+8192], %r1642;
	ld.shared.u32 	%r1643, [%r36+8416];
	add.s32 	%r1644, %r1637, %r1643;
	min.s32 	%r1645, %r1617, %r1644;
	st.shared.u32 	[%r37+8320], %r1645;
	ld.shared.u32 	%r1646, [%r18+228];
	ld.shared.u32 	%r1647, [%r28+14592];
	add.s32 	%r1648, %r1647, %r1646;
	min.s32 	%r1649, %r1621, %r1648;
	st.shared.u32 	[%r29], %r1649;
	ld.shared.u32 	%r1650, [%r28+14720];
	add.s32 	%r1651, %r1650, %r1646;
	min.s32 	%r1652, %r1624, %r1651;
	st.shared.u32 	[%r29+128], %r1652;
	ld.shared.u32 	%r1653, [%r18+8420];
	ld.shared.u32 	%r1654, [%r28+14592];
	add.s32 	%r1655, %r1654, %r1653;
	min.s32 	%r1656, %r1628, %r1655;
	st.shared.u32 	[%r29+8192], %r1656;
	ld.shared.u32 	%r1657, [%r28+14720];
	add.s32 	%r1658, %r1657, %r1653;
	min.s32 	%r1659, %r1631, %r1658;
	st.shared.u32 	[%r29+8320], %r1659;
	ld.shared.u32 	%r1660, [%r36+228];
	ld.shared.u32 	%r1661, [%r64+14592];
	add.s32 	%r1662, %r1661, %r1660;
	min.s32 	%r1663, %r1635, %r1662;
	st.shared.u32 	[%r37], %r1663;
	ld.shared.u32 	%r1664, [%r36+228];
	ld.shared.u32 	%r1665, [%r64+14720];
	add.s32 	%r1666, %r1665, %r1664;
	min.s32 	%r1667, %r1639, %r1666;
	st.shared.u32 	[%r37+128], %r1667;
	ld.shared.u32 	%r1668, [%r36+8420];
	add.s32 	%r1669, %r1661, %r1668;
	min.s32 	%r1670, %r1642, %r1669;
	st.shared.u32 	[%r37+8192], %r1670;
	ld.shared.u32 	%r1671, [%r36+8420];
	add.s32 	%r1672, %r1665, %r1671;
	min.s32 	%r1673, %r1645, %r1672;
	st.shared.u32 	[%r37+8320], %r1673;
	ld.shared.u32 	%r1674, [%r18+232];
	ld.shared.u32 	%r1675, [%r28+14848];
	add.s32 	%r1676, %r1675, %r1674;
	min.s32 	%r1677, %r1649, %r1676;
	st.shared.u32 	[%r29], %r1677;
	ld.shared.u32 	%r1678, [%r28+14976];
	add.s32 	%r1679, %r1678, %r1674;
	min.s32 	%r1680, %r1652, %r1679;
	st.shared.u32 	[%r29+128], %r1680;
	ld.shared.u32 	%r1681, [%r18+8424];
	ld.shared.u32 	%r1682, [%r28+14848];
	add.s32 	%r1683, %r1682, %r1681;
	min.s32 	%r1684, %r1656, %r1683;
	st.shared.u32 	[%r29+8192], %r1684;
	ld.shared.u32 	%r1685, [%r28+14976];
	add.s32 	%r1686, %r1685, %r1681;
	min.s32 	%r1687, %r1659, %r1686;
	st.shared.u32 	[%r29+8320], %r1687;
	ld.shared.u32 	%r1688, [%r36+232];
	ld.shared.u32 	%r1689, [%r64+14848];
	add.s32 	%r1690, %r1689, %r1688;
	min.s32 	%r1691, %r1663, %r1690;
	st.shared.u32 	[%r37], %r1691;
	ld.shared.u32 	%r1692, [%r36+232];
	ld.shared.u32 	%r1693, [%r64+14976];
	add.s32 	%r1694, %r1693, %r1692;
	min.s32 	%r1695, %r1667, %r1694;
	st.shared.u32 	[%r37+128], %r1695;
	ld.shared.u32 	%r1696, [%r36+8424];
	add.s32 	%r1697, %r1689, %r1696;
	min.s32 	%r1698, %r1670, %r1697;
	st.shared.u32 	[%r37+8192], %r1698;
	ld.shared.u32 	%r1699, [%r36+8424];
	add.s32 	%r1700, %r1693, %r1699;
	min.s32 	%r1701, %r1673, %r1700;
	st.shared.u32 	[%r37+8320], %r1701;
	ld.shared.u32 	%r1702, [%r18+236];
	ld.shared.u32 	%r1703, [%r28+15104];
	add.s32 	%r1704, %r1703, %r1702;
	min.s32 	%r1705, %r1677, %r1704;
	st.shared.u32 	[%r29], %r1705;
	ld.shared.u32 	%r1706, [%r28+15232];
	add.s32 	%r1707, %r1706, %r1702;
	min.s32 	%r1708, %r1680, %r1707;
	st.shared.u32 	[%r29+128], %r1708;
	ld.shared.u32 	%r1709, [%r18+8428];
	ld.shared.u32 	%r1710, [%r28+15104];
	add.s32 	%r1711, %r1710, %r1709;
	min.s32 	%r1712, %r1684, %r1711;
	st.shared.u32 	[%r29+8192], %r1712;
	ld.shared.u32 	%r1713, [%r28+15232];
	add.s32 	%r1714, %r1713, %r1709;
	min.s32 	%r1715, %r1687, %r1714;
	st.shared.u32 	[%r29+8320], %r1715;
	ld.shared.u32 	%r1716, [%r36+236];
	ld.shared.u32 	%r1717, [%r64+15104];
	add.s32 	%r1718, %r1717, %r1716;
	min.s32 	%r1719, %r1691, %r1718;
	st.shared.u32 	[%r37], %r1719;
	ld.shared.u32 	%r1720, [%r36+236];
	ld.shared.u32 	%r1721, [%r64+15232];
	add.s32 	%r1722, %r1721, %r1720;
	min.s32 	%r1723, %r1695, %r1722;
	st.shared.u32 	[%r37+128], %r1723;
	ld.shared.u32 	%r1724, [%r36+8428];
	add.s32 	%r1725, %r1717, %r1724;
	min.s32 	%r1726, %r1698, %r1725;
	st.shared.u32 	[%r37+8192], %r1726;
	ld.shared.u32 	%r1727, [%r36+8428];
	add.s32 	%r1728, %r1721, %r1727;
	min.s32 	%r1729, %r1701, %r1728;
	st.shared.u32 	[%r37+8320], %r1729;
	ld.shared.u32 	%r1730, [%r18+240];
	ld.shared.u32 	%r1731, [%r28+15360];
	add.s32 	%r1732, %r1731, %r1730;
	min.s32 	%r1733, %r1705, %r1732;
	st.shared.u32 	[%r29], %r1733;
	ld.shared.u32 	%r1734, [%r28+15488];
	add.s32 	%r1735, %r1734, %r1730;
	min.s32 	%r1736, %r1708, %r1735;
	st.shared.u32 	[%r29+128], %r1736;
	ld.shared.u32 	%r1737, [%r18+8432];
	ld.shared.u32 	%r1738, [%r28+15360];
	add.s32 	%r1739, %r1738, %r1737;
	min.s32 	%r1740, %r1712, %r1739;
	st.shared.u32 	[%r29+8192], %r1740;
	ld.shared.u32 	%r1741, [%r28+15488];
	add.s32 	%r1742, %r1741, %r1737;
	min.s32 	%r1743, %r1715, %r1742;
	st.shared.u32 	[%r29+8320], %r1743;
	ld.shared.u32 	%r1744, [%r36+240];
	ld.shared.u32 	%r1745, [%r64+15360];
	add.s32 	%r1746, %r1745, %r1744;
	min.s32 	%r1747, %r1719, %r1746;
	st.shared.u32 	[%r37], %r1747;
	ld.shared.u32 	%r1748, [%r36+240];
	ld.shared.u32 	%r1749, [%r64+15488];
	add.s32 	%r1750, %r1749, %r1748;
	min.s32 	%r1751, %r1723, %r1750;
	st.shared.u32 	[%r37+128], %r1751;
	ld.shared.u32 	%r1752, [%r36+8432];
	add.s32 	%r1753, %r1745, %r1752;
	min.s32 	%r1754, %r1726, %r1753;
	st.shared.u32 	[%r37+8192], %r1754;
	ld.shared.u32 	%r1755, [%r36+8432];
	add.s32 	%r1756, %r1749, %r1755;
	min.s32 	%r1757, %r1729, %r1756;
	st.shared.u32 	[%r37+8320], %r1757;
	ld.shared.u32 	%r1758, [%r18+244];
	ld.shared.u32 	%r1759, [%r28+15616];
	add.s32 	%r1760, %r1759, %r1758;
	min.s32 	%r1761, %r1733, %r1760;
	st.shared.u32 	[%r29], %r1761;
	ld.shared.u32 	%r1762, [%r28+15744];
	add.s32 	%r1763, %r1762, %r1758;
	min.s32 	%r1764, %r1736, %r1763;
	st.shared.u32 	[%r29+128], %r1764;
	ld.shared.u32 	%r1765, [%r18+8436];
	ld.shared.u32 	%r1766, [%r28+15616];
	add.s32 	%r1767, %r1766, %r1765;
	min.s32 	%r1768, %r1740, %r1767;
	st.shared.u32 	[%r29+8192], %r1768;
	ld.shared.u32 	%r1769, [%r28+15744];
	add.s32 	%r1770, %r1769, %r1765;
	min.s32 	%r1771, %r1743, %r1770;
	st.shared.u32 	[%r29+8320], %r1771;
	ld.shared.u32 	%r1772, [%r36+244];
	ld.shared.u32 	%r1773, [%r64+15616];
	add.s32 	%r1774, %r1773, %r1772;
	min.s32 	%r1775, %r1747, %r1774;
	st.shared.u32 	[%r37], %r1775;
	ld.shared.u32 	%r1776, [%r36+244];
	ld.shared.u32 	%r1777, [%r64+15744];
	add.s32 	%r1778, %r1777, %r1776;
	min.s32 	%r1779, %r1751, %r1778;
	st.shared.u32 	[%r37+128], %r1779;
	ld.shared.u32 	%r1780, [%r36+8436];
	add.s32 	%r1781, %r1773, %r1780;
	min.s32 	%r1782, %r1754, %r1781;
	st.shared.u32 	[%r37+8192], %r1782;
	ld.shared.u32 	%r1783, [%r36+8436];
	add.s32 	%r1784, %r1777, %r1783;
	min.s32 	%r1785, %r1757, %r1784;
	st.shared.u32 	[%r37+8320], %r1785;
	ld.shared.u32 	%r1786, [%r18+248];
	ld.shared.u32 	%r1787, [%r28+15872];
	add.s32 	%r1788, %r1787, %r1786;
	min.s32 	%r1789, %r1761, %r1788;
	st.shared.u32 	[%r29], %r1789;
	ld.shared.u32 	%r1790, [%r28+16000];
	add.s32 	%r1791, %r1790, %r1786;
	min.s32 	%r1792, %r1764, %r1791;
	st.shared.u32 	[%r29+128], %r1792;
	ld.shared.u32 	%r1793, [%r18+8440];
	ld.shared.u32 	%r1794, [%r28+15872];
	add.s32 	%r1795, %r1794, %r1793;
	min.s32 	%r1796, %r1768, %r1795;
	st.shared.u32 	[%r29+8192], %r1796;
	ld.shared.u32 	%r1797, [%r28+16000];
	add.s32 	%r1798, %r1797, %r1793;
	min.s32 	%r1799, %r1771, %r1798;
	st.shared.u32 	[%r29+8320], %r1799;
	ld.shared.u32 	%r1800, [%r36+248];
	ld.shared.u32 	%r1801, [%r64+15872];
	add.s32 	%r1802, %r1801, %r1800;
	min.s32 	%r1803, %r1775, %r1802;
	st.shared.u32 	[%r37], %r1803;
	ld.shared.u32 	%r1804, [%r36+248];
	ld.shared.u32 	%r1805, [%r64+16000];
	add.s32 	%r1806, %r1805, %r1804;
	min.s32 	%r1807, %r1779, %r1806;
	st.shared.u32 	[%r37+128], %r1807;
	ld.shared.u32 	%r1808, [%r36+8440];
	add.s32 	%r1809, %r1801, %r1808;
	min.s32 	%r1810, %r1782, %r1809;
	st.shared.u32 	[%r37+8192], %r1810;
	ld.shared.u32 	%r1811, [%r36+8440];
	add.s32 	%r1812, %r1805, %r1811;
	min.s32 	%r1813, %r1785, %r1812;
	st.shared.u32 	[%r37+8320], %r1813;
	ld.shared.u32 	%r1814, [%r18+252];
	ld.shared.u32 	%r1815, [%r28+16128];
	add.s32 	%r1816, %r1815, %r1814;
	min.s32 	%r1817, %r1789, %r1816;
	st.shared.u32 	[%r29], %r1817;
	ld.shared.u32 	%r1818, [%r28+16256];
	add.s32 	%r1819, %r1818, %r1814;
	min.s32 	%r1820, %r1792, %r1819;
	st.shared.u32 	[%r29+128], %r1820;
	ld.shared.u32 	%r1821, [%r18+8444];
	ld.shared.u32 	%r1822, [%r28+16128];
	add.s32 	%r1823, %r1822, %r1821;
	min.s32 	%r1824, %r1796, %r1823;
	st.shared.u32 	[%r29+8192], %r1824;
	ld.shared.u32 	%r1825, [%r28+16256];
	add.s32 	%r1826, %r1825, %r1821;
	min.s32 	%r1827, %r1799, %r1826;
	st.shared.u32 	[%r29+8320], %r1827;
	ld.shared.u32 	%r1828, [%r36+252];
	ld.shared.u32 	%r1829, [%r64+16128];
	add.s32 	%r1830, %r1829, %r1828;
	min.s32 	%r1831, %r1803, %r1830;
	st.shared.u32 	[%r37], %r1831;
	ld.shared.u32 	%r1832, [%r36+252];
	ld.shared.u32 	%r1833, [%r64+16256];
	add.s32 	%r1834, %r1833, %r1832;
	min.s32 	%r1835, %r1807, %r1834;
	st.shared.u32 	[%r37+128], %r1835;
	ld.shared.u32 	%r1836, [%r36+8444];
	add.s32 	%r1837, %r1829, %r1836;
	min.s32 	%r1838, %r1810, %r1837;
	st.shared.u32 	[%r37+8192], %r1838;
	ld.shared.u32 	%r1839, [%r36+8444];
	add.s32 	%r1840, %r1833, %r1839;
	min.s32 	%r1841, %r1813, %r1840;
	st.shared.u32 	[%r37+8320], %r1841;
	st.global.u32 	[%rd8], %r1817;
	st.global.u32 	[%rd8+128], %r1820;
	st.global.u32 	[%rd9], %r1824;
	st.global.u32 	[%rd9+128], %r1827;
	st.global.u32 	[%rd11], %r1831;
	st.global.u32 	[%rd11+128], %r1835;
	st.global.u32 	[%rd12], %r1838;
	st.global.u32 	[%rd12+128], %r1841;
$L__BB1_2:
	ret;

}
	// .globl	_Z10cal_phase3iPii
.visible .entry _Z10cal_phase3iPii(
	.param .u32 _Z10cal_phase3iPii_param_0,
	.param .u64 .ptr .align 1 _Z10cal_phase3iPii_param_1,
	.param .u32 _Z10cal_phase3iPii_param_2
)
{
	.reg .pred 	%p<4>;
	.reg .b32 	%r<814>;
	.reg .b64 	%rd<13>;
	// demoted variable
	.shared .align 4 .b8 _ZZ10cal_phase3iPiiE5block[16384];
	// demoted variable
	.shared .align 4 .b8 _ZZ10cal_phase3iPiiE2vt[16384];
	// demoted variable
	.shared .align 4 .b8 _ZZ10cal_phase3iPiiE2hz[16384];
	ld.param.u32 	%r3, [_Z10cal_phase3iPii_param_0];
	ld.param.u64 	%rd1, [_Z10cal_phase3iPii_param_1];
	ld.param.u32 	%r4, [_Z10cal_phase3iPii_param_2];
	mov.u32 	%r1, %ctaid.x;
	setp.eq.s32 	%p1, %r1, %r4;
	mov.u32 	%r2, %ctaid.y;
	setp.eq.s32 	%p2, %r2, %r4;
	or.pred  	%p3, %p1, %p2;
	@%p3 bra 	$L__BB2_2;
	cvta.to.global.u64 	%rd2, %rd1;
	mov.u32 	%r5, %tid.y;
	mov.u32 	%r6, %tid.x;
	shl.b32 	%r7, %r2, 6;
	add.s32 	%r8, %r7, %r5;
	shl.b32 	%r9, %r1, 6;
	add.s32 	%r10, %r9, %r6;
	shl.b32 	%r11, %r4, 6;
	add.s32 	%r12, %r11, %r5;
	mul.lo.s32 	%r13, %r8, %r3;
	add.s32 	%r14, %r13, %r10;
	mul.wide.s32 	%rd3, %r14, 4;
	add.s64 	%rd4, %rd2, %rd3;
	ld.global.u32 	%r15, [%rd4];
	shl.b32 	%r16, %r5, 8;
	mov.u32 	%r17, _ZZ10cal_phase3iPiiE5block;
	add.s32 	%r18, %r17, %r16;
	shl.b32 	%r19, %r6, 2;
	add.s32 	%r20, %r18, %r19;
	st.shared.u32 	[%r20], %r15;
	ld.global.u32 	%r21, [%rd4+128];
	st.shared.u32 	[%r20+128], %r21;
	shl.b32 	%r22, %r3, 5;
	mul.wide.s32 	%rd5, %r22, 4;
	add.s64 	%rd6, %rd4, %rd5;
	ld.global.u32 	%r23, [%rd6];
	st.shared.u32 	[%r20+8192], %r23;
	ld.global.u32 	%r24, [%rd6+128];
	st.shared.u32 	[%r20+8320], %r24;
	add.s32 	%r25, %r13, %r6;
	add.s32 	%r26, %r25, %r11;
	mul.wide.s32 	%rd7, %r26, 4;
	add.s64 	%rd8, %rd2, %rd7;
	ld.global.u32 	%r27, [%rd8];
	mov.u32 	%r28, _ZZ10cal_phase3iPiiE2vt;
	add.s32 	%r29, %r28, %r16;
	add.s32 	%r30, %r29, %r19;
	st.shared.u32 	[%r30], %r27;
	ld.global.u32 	%r31, [%rd8+128];
	st.shared.u32 	[%r30+128], %r31;
	add.s64 	%rd9, %rd8, %rd5;
	ld.global.u32 	%r32, [%rd9];
	st.shared.u32 	[%r30+8192], %r32;
	ld.global.u32 	%r33, [%rd9+128];
	st.shared.u32 	[%r30+8320], %r33;
	mad.lo.s32 	%r34, %r12, %r3, %r10;
	mul.wide.s32 	%rd10, %r34, 4;
	add.s64 	%rd11, %rd2, %rd10;
	ld.global.u32 	%r35, [%rd11];
	mov.u32 	%r36, _ZZ10cal_phase3iPiiE2hz;
	add.s32 	%r37, %r36, %r19;
	add.s32 	%r38, %r37, %r16;
	st.shared.u32 	[%r38], %r35;
	ld.global.u32 	%r39, [%rd11+128];
	st.shared.u32 	[%r38+128], %r39;
	add.s64 	%rd12, %rd11, %rd5;
	ld.global.u32 	%r40, [%rd12];
	st.shared.u32 	[%r38+8192], %r40;
	ld.global.u32 	%r41, [%rd12+128];
	st.shared.u32 	[%r38+8320], %r41;
	bar.sync 	0;
	ld.shared.u32 	%r42, [%r20];
	ld.shared.u32 	%r43, [%r20+128];
	ld.shared.u32 	%r44, [%r20+8192];
	ld.shared.u32 	%r45, [%r20+8320];
	ld.shared.u32 	%r46, [%r29];
	ld.shared.u32 	%r47, [%r37];
	add.s32 	%r48, %r47, %r46;
	min.s32 	%r49, %r42, %r48;
	ld.shared.u32 	%r50, [%r37+128];
	add.s32 	%r51, %r50, %r46;
	min.s32 	%r52, %r43, %r51;
	ld.shared.u32 	%r53, [%r29+8192];
	add.s32 	%r54, %r47, %r53;
	min.s32 	%r55, %r44, %r54;
	add.s32 	%r56, %r50, %r53;
	min.s32 	%r57, %r45, %r56;
	ld.shared.u32 	%r58, [%r29+4];
	ld.shared.u32 	%r59, [%r37+256];
	add.s32 	%r60, %r59, %r58;
	min.s32 	%r61, %r49, %r60;
	ld.shared.u32 	%r62, [%r37+384];
	add.s32 	%r63, %r62, %r58;
	min.s32 	%r64, %r52, %r63;
	ld.shared.u32 	%r65, [%r29+8196];
	add.s32 	%r66, %r59, %r65;
	min.s32 	%r67, %r55, %r66;
	add.s32 	%r68, %r62, %r65;
	min.s32 	%r69, %r57, %r68;
	ld.shared.u32 	%r70, [%r29+8];
	ld.shared.u32 	%r71, [%r37+512];
	add.s32 	%r72, %r71, %r70;
	min.s32 	%r73, %r61, %r72;
	ld.shared.u32 	%r74, [%r37+640];
	add.s32 	%r75, %r74, %r70;
	min.s32 	%r76, %r64, %r75;
	ld.shared.u32 	%r77, [%r29+8200];
	add.s32 	%r78, %r71, %r77;
	min.s32 	%r79, %r67, %r78;
	add.s32 	%r80, %r74, %r77;
	min.s32 	%r81, %r69, %r80;
	ld.shared.u32 	%r82, [%r29+12];
	ld.shared.u32 	%r83, [%r37+768];
	add.s32 	%r84, %r83, %r82;
	min.s32 	%r85, %r73, %r84;
	ld.shared.u32 	%r86, [%r37+896];
	add.s32 	%r87, %r86, %r82;
	min.s32 	%r88, %r76, %r87;
	ld.shared.u32 	%r89, [%r29+8204];
	add.s32 	%r90, %r83, %r89;
	min.s32 	%r91, %r79, %r90;
	add.s32 	%r92, %r86, %r89;
	min.s32 	%r93, %r81, %r92;
	ld.shared.u32 	%r94, [%r29+16];
	ld.shared.u32 	%r95, [%r37+1024];
	add.s32 	%r96, %r95, %r94;
	min.s32 	%r97, %r85, %r96;
	ld.shared.u32 	%r98, [%r37+1152];
	add.s32 	%r99, %r98, %r94;
	min.s32 	%r100, %r88, %r99;
	ld.shared.u32 	%r101, [%r29+8208];
	add.s32 	%r102, %r95, %r101;
	min.s32 	%r103, %r91, %r102;
	add.s32 	%r104, %r98, %r101;
	min.s32 	%r105, %r93, %r104;
	ld.shared.u32 	%r106, [%r29+20];
	ld.shared.u32 	%r107, [%r37+1280];
	add.s32 	%r108, %r107, %r106;
	min.s32 	%r109, %r97, %r108;
	ld.shared.u32 	%r110, [%r37+1408];
	add.s32 	%r111, %r110, %r106;
	min.s32 	%r112, %r100, %r111;
	ld.shared.u32 	%r113, [%r29+8212];
	add.s32 	%r114, %r107, %r113;
	min.s32 	%r115, %r103, %r114;
	add.s32 	%r116, %r110, %r113;
	min.s32 	%r117, %r105, %r116;
	ld.shared.u32 	%r118, [%r29+24];
	ld.shared.u32 	%r119, [%r37+1536];
	add.s32 	%r120, %r119, %r118;
	min.s32 	%r121, %r109, %r120;
	ld.shared.u32 	%r122, [%r37+1664];
	add.s32 	%r123, %r122, %r118;
	min.s32 	%r124, %r112, %r123;
	ld.shared.u32 	%r125, [%r29+8216];
	add.s32 	%r126, %r119, %r125;
	min.s32 	%r127, %r115, %r126;
	add.s32 	%r128, %r122, %r125;
	min.s32 	%r129, %r117, %r128;
	ld.shared.u32 	%r130, [%r29+28];
	ld.shared.u32 	%r131, [%r37+1792];
	add.s32 	%r132, %r131, %r130;
	min.s32 	%r133, %r121, %r132;
	ld.shared.u32 	%r134, [%r37+1920];
	add.s32 	%r135, %r134, %r130;
	min.s32 	%r136, %r124, %r135;
	ld.shared.u32 	%r137, [%r29+8220];
	add.s32 	%r138, %r131, %r137;
	min.s32 	%r139, %r127, %r138;
	add.s32 	%r140, %r134, %r137;
	min.s32 	%r141, %r129, %r140;
	ld.shared.u32 	%r142, [%r29+32];
	ld.shared.u32 	%r143, [%r37+2048];
	add.s32 	%r144, %r143, %r142;
	min.s32 	%r145, %r133, %r144;
	ld.shared.u32 	%r146, [%r37+2176];
	add.s32 	%r147, %r146, %r142;
	min.s32 	%r148, %r136, %r147;
	ld.shared.u32 	%r149, [%r29+8224];
	add.s32 	%r150, %r143, %r149;
	min.s32 	%r151, %r139, %r150;
	add.s32 	%r152, %r146, %r149;
	min.s32 	%r153, %r141, %r152;
	ld.shared.u32 	%r154, [%r29+36];
	ld.shared.u32 	%r155, [%r37+2304];
	add.s32 	%r156, %r155, %r154;
	min.s32 	%r157, %r145, %r156;
	ld.shared.u32 	%r158, [%r37+2432];
	add.s32 	%r159, %r158, %r154;
	min.s32 	%r160, %r148, %r159;
	ld.shared.u32 	%r161, [%r29+8228];
	add.s32 	%r162, %r155, %r161;
	min.s32 	%r163, %r151, %r162;
	add.s32 	%r164, %r158, %r161;
	min.s32 	%r165, %r153, %r164;
	ld.shared.u32 	%r166, [%r29+40];
	ld.shared.u32 	%r167, [%r37+2560];
	add.s32 	%r168, %r167, %r166;
	min.s32 	%r169, %r157, %r168;
	ld.shared.u32 	%r170, [%r37+2688];
	add.s32 	%r171, %r170, %r166;
	min.s32 	%r172, %r160, %r171;
	ld.shared.u32 	%r173, [%r29+8232];
	add.s32 	%r174, %r167, %r173;
	min.s32 	%r175, %r163, %r174;
	add.s32 	%r176, %r170, %r173;
	min.s32 	%r177, %r165, %r176;
	ld.shared.u32 	%r178, [%r29+44];
	ld.shared.u32 	%r179, [%r37+2816];
	add.s32 	%r180, %r179, %r178;
	min.s32 	%r181, %r169, %r180;
	ld.shared.u32 	%r182, [%r37+2944];
	add.s32 	%r183, %r182, %r178;
	min.s32 	%r184, %r172, %r183;
	ld.shared.u32 	%r185, [%r29+8236];
	add.s32 	%r186, %r179, %r185;
	min.s32 	%r187, %r175, %r186;
	add.s32 	%r188, %r182, %r185;
	min.s32 	%r189, %r177, %r188;
	ld.shared.u32 	%r190, [%r29+48];
	ld.shared.u32 	%r191, [%r37+3072];
	add.s32 	%r192, %r191, %r190;
	min.s32 	%r193, %r181, %r192;
	ld.shared.u32 	%r194, [%r37+3200];
	add.s32 	%r195, %r194, %r190;
	min.s32 	%r196, %r184, %r195;
	ld.shared.u32 	%r197, [%r29+8240];
	add.s32 	%r198, %r191, %r197;
	min.s32 	%r199, %r187, %r198;
	add.s32 	%r200, %r194, %r197;
	min.s32 	%r201, %r189, %r200;
	ld.shared.u32 	%r202, [%r29+52];
	ld.shared.u32 	%r203, [%r37+3328];
	add.s32 	%r204, %r203, %r202;
	min.s32 	%r205, %r193, %r204;
	ld.shared.u32 	%r206, [%r37+3456];
	add.s32 	%r207, %r206, %r202;
	min.s32 	%r208, %r196, %r207;
	ld.shared.u32 	%r209, [%r29+8244];
	add.s32 	%r210, %r203, %r209;
	min.s32 	%r211, %r199, %r210;
	add.s32 	%r212, %r206, %r209;
	min.s32 	%r213, %r201, %r212;
	ld.shared.u32 	%r214, [%r29+56];
	ld.shared.u32 	%r215, [%r37+3584];
	add.s32 	%r216, %r215, %r214;
	min.s32 	%r217, %r205, %r216;
	ld.shared.u32 	%r218, [%r37+3712];
	add.s32 	%r219, %r218, %r214;
	min.s32 	%r220, %r208, %r219;
	ld.shared.u32 	%r221, [%r29+8248];
	add.s32 	%r222, %r215, %r221;
	min.s32 	%r223, %r211, %r222;
	add.s32 	%r224, %r218, %r221;
	min.s32 	%r225, %r213, %r224;
	ld.shared.u32 	%r226, [%r29+60];
	ld.shared.u32 	%r227, [%r37+3840];
	add.s32 	%r228, %r227, %r226;
	min.s32 	%r229, %r217, %r228;
	ld.shared.u32 	%r230, [%r37+3968];
	add.s32 	%r231, %r230, %r226;
	min.s32 	%r232, %r220, %r231;
	ld.shared.u32 	%r233, [%r29+8252];
	add.s32 	%r234, %r227, %r233;
	min.s32 	%r235, %r223, %r234;
	add.s32 	%r236, %r230, %r233;
	min.s32 	%r237, %r225, %r236;
	ld.shared.u32 	%r238, [%r29+64];
	ld.shared.u32 	%r239, [%r37+4096];
	add.s32 	%r240, %r239, %r238;
	min.s32 	%r241, %r229, %r240;
	ld.shared.u32 	%r242, [%r37+4224];
	add.s32 	%r243, %r242, %r238;
	min.s32 	%r244, %r232, %r243;
	ld.shared.u32 	%r245, [%r29+8256];
	add.s32 	%r246, %r239, %r245;
	min.s32 	%r247, %r235, %r246;
	add.s32 	%r248, %r242, %r245;
	min.s32 	%r249, %r237, %r248;
	ld.shared.u32 	%r250, [%r29+68];
	ld.shared.u32 	%r251, [%r37+4352];
	add.s32 	%r252, %r251, %r250;
	min.s32 	%r253, %r241, %r252;
	ld.shared.u32 	%r254, [%r37+4480];
	add.s32 	%r255, %r254, %r250;
	min.s32 	%r256, %r244, %r255;
	ld.shared.u32 	%r257, [%r29+8260];
	add.s32 	%r258, %r251, %r257;
	min.s32 	%r259, %r247, %r258;
	add.s32 	%r260, %r254, %r257;
	min.s32 	%r261, %r249, %r260;
	ld.shared.u32 	%r262, [%r29+72];
	ld.shared.u32 	%r263, [%r37+4608];
	add.s32 	%r264, %r263, %r262;
	min.s32 	%r265, %r253, %r264;
	ld.shared.u32 	%r266, [%r37+4736];
	add.s32 	%r267, %r266, %r262;
	min.s32 	%r268, %r256, %r267;
	ld.shared.u32 	%r269, [%r29+8264];
	add.s32 	%r270, %r263, %r269;
	min.s32 	%r271, %r259, %r270;
	add.s32 	%r272, %r266, %r269;
	min.s32 	%r273, %r261, %r272;
	ld.shared.u32 	%r274, [%r29+76];
	ld.shared.u32 	%r275, [%r37+4864];
	add.s32 	%r276, %r275, %r274;
	min.s32 	%r277, %r265, %r276;
	ld.shared.u32 	%r278, [%r37+4992];
	add.s32 	%r279, %r278, %r274;
	min.s32 	%r280, %r268, %r279;
	ld.shared.u32 	%r281, [%r29+8268];
	add.s32 	%r282, %r275, %r281;
	min.s32 	%r283, %r271, %r282;
	add.s32 	%r284, %r278, %r281;
	min.s32 	%r285, %r273, %r284;
	ld.shared.u32 	%r286, [%r29+80];
	ld.shared.u32 	%r287, [%r37+5120];
	add.s32 	%r288, %r287, %r286;
	min.s32 	%r289, %r277, %r288;
	ld.shared.u32 	%r290, [%r37+5248];
	add.s32 	%r291, %r290, %r286;
	min.s32 	%r292, %r280, %r291;
	ld.shared.u32 	%r293, [%r29+8272];
	add.s32 	%r294, %r287, %r293;
	min.s32 	%r295, %r283, %r294;
	add.s32 	%r296, %r290, %r293;
	min.s32 	%r297, %r285, %r296;
	ld.shared.u32 	%r298, [%r29+84];
	ld.shared.u32 	%r299, [%r37+5376];
	add.s32 	%r300, %r299, %r298;
	min.s32 	%r301, %r289, %r300;
	ld.shared.u32 	%r302, [%r37+5504];
	add.s32 	%r303, %r302, %r298;
	min.s32 	%r304, %r292, %r303;
	ld.shared.u32 	%r305, [%r29+8276];
	add.s32 	%r306, %r299, %r305;
	min.s32 	%r307, %r295, %r306;
	add.s32 	%r308, %r302, %r305;
	min.s32 	%r309, %r297, %r308;
	ld.shared.u32 	%r310, [%r29+88];
	ld.shared.u32 	%r311, [%r37+5632];
	add.s32 	%r312, %r311, %r310;
	min.s32 	%r313, %r301, %r312;
	ld.shared.u32 	%r314, [%r37+5760];
	add.s32 	%r315, %r314, %r310;
	min.s32 	%r316, %r304, %r315;
	ld.shared.u32 	%r317, [%r29+8280];
	add.s32 	%r318, %r311, %r317;
	min.s32 	%r319, %r307, %r318;
	add.s32 	%r320, %r314, %r317;
	min.s32 	%r321, %r309, %r320;
	ld.shared.u32 	%r322, [%r29+92];
	ld.shared.u32 	%r323, [%r37+5888];
	add.s32 	%r324, %r323, %r322;
	min.s32 	%r325, %r313, %r324;
	ld.shared.u32 	%r326, [%r37+6016];
	add.s32 	%r327, %r326, %r322;
	min.s32 	%r328, %r316, %r327;
	ld.shared.u32 	%r329, [%r29+8284];
	add.s32 	%r330, %r323, %r329;
	min.s32 	%r331, %r319, %r330;
	add.s32 	%r332, %r326, %r329;
	min.s32 	%r333, %r321, %r332;
	ld.shared.u32 	%r334, [%r29+96];
	ld.shared.u32 	%r335, [%r37+6144];
	add.s32 	%r336, %r335, %r334;
	min.s32 	%r337, %r325, %r336;
	ld.shared.u32 	%r338, [%r37+6272];
	add.s32 	%r339, %r338, %r334;
	min.s32 	%r340, %r328, %r339;
	ld.shared.u32 	%r341, [%r29+8288];
	add.s32 	%r342, %r335, %r341;
	min.s32 	%r343, %r331, %r342;
	add.s32 	%r344, %r338, %r341;
	min.s32 	%r345, %r333, %r344;
	ld.shared.u32 	%r346, [%r29+100];
	ld.shared.u32 	%r347, [%r37+6400];
	add.s32 	%r348, %r347, %r346;
	min.s32 	%r349, %r337, %r348;
	ld.shared.u32 	%r350, [%r37+6528];
	add.s32 	%r351, %r350, %r346;
	min.s32 	%r352, %r340, %r351;
	ld.shared.u32 	%r353, [%r29+8292];
	add.s32 	%r354, %r347, %r353;
	min.s32 	%r355, %r343, %r354;
	add.s32 	%r356, %r350, %r353;
	min.s32 	%r357, %r345, %r356;
	ld.shared.u32 	%r358, [%r29+104];
	ld.shared.u32 	%r359, [%r37+6656];
	add.s32 	%r360, %r359, %r358;
	min.s32 	%r361, %r349, %r360;
	ld.shared.u32 	%r362, [%r37+6784];
	add.s32 	%r363, %r362, %r358;
	min.s32 	%r364, %r352, %r363;
	ld.shared.u32 	%r365, [%r29+8296];
	add.s32 	%r366, %r359, %r365;
	min.s32 	%r367, %r355, %r366;
	add.s32 	%r368, %r362, %r365;
	min.s32 	%r369, %r357, %r368;
	ld.shared.u32 	%r370, [%r29+108];
	ld.shared.u32 	%r371, [%r37+6912];
	add.s32 	%r372, %r371, %r370;
	min.s32 	%r373, %r361, %r372;
	ld.shared.u32 	%r374, [%r37+7040];
	add.s32 	%r375, %r374, %r370;
	min.s32 	%r376, %r364, %r375;
	ld.shared.u32 	%r377, [%r29+8300];
	add.s32 	%r378, %r371, %r377;
	min.s32 	%r379, %r367, %r378;
	add.s32 	%r380, %r374, %r377;
	min.s32 	%r381, %r369, %r380;
	ld.shared.u32 	%r382, [%r29+112];
	ld.shared.u32 	%r383, [%r37+7168];
	add.s32 	%r384, %r383, %r382;
	min.s32 	%r385, %r373, %r384;
	ld.shared.u32 	%r386, [%r37+7296];
	add.s32 	%r387, %r386, %r382;
	min.s32 	%r388, %r376, %r387;
	ld.shared.u32 	%r389, [%r29+8304];
	add.s32 	%r390, %r383, %r389;
	min.s32 	%r391, %r379, %r390;
	add.s32 	%r392, %r386, %r389;
	min.s32 	%r393, %r381, %r392;
	ld.shared.u32 	%r394, [%r29+116];
	ld.shared.u32 	%r395, [%r37+7424];
	add.s32 	%r396, %r395, %r394;
	min.s32 	%r397, %r385, %r396;
	ld.shared.u32 	%r398, [%r37+7552];
	add.s32 	%r399, %r398, %r394;
	min.s32 	%r400, %r388, %r399;
	ld.shared.u32 	%r401, [%r29+8308];
	add.s32 	%r402, %r395, %r401;
	min.s32 	%r403, %r391, %r402;
	add.s32 	%r404, %r398, %r401;
	min.s32 	%r405, %r393, %r404;
	ld.shared.u32 	%r406, [%r29+120];
	ld.shared.u32 	%r407, [%r37+7680];
	add.s32 	%r408, %r407, %r406;
	min.s32 	%r409, %r397, %r408;
	ld.shared.u32 	%r410, [%r37+7808];
	add.s32 	%r411, %r410, %r406;
	min.s32 	%r412, %r400, %r411;
	ld.shared.u32 	%r413, [%r29+8312];
	add.s32 	%r414, %r407, %r413;
	min.s32 	%r415, %r403, %r414;
	add.s32 	%r416, %r410, %r413;
	min.s32 	%r417, %r405, %r416;
	ld.shared.u32 	%r418, [%r29+124];
	ld.shared.u32 	%r419, [%r37+7936];
	add.s32 	%r420, %r419, %r418;
	min.s32 	%r421, %r409, %r420;
	ld.shared.u32 	%r422, [%r37+8064];
	add.s32 	%r423, %r422, %r418;
	min.s32 	%r424, %r412, %r423;
	ld.shared.u32 	%r425, [%r29+8316];
	add.s32 	%r426, %r419, %r425;
	min.s32 	%r427, %r415, %r426;
	add.s32 	%r428, %r422, %r425;
	min.s32 	%r429, %r417, %r428;
	ld.shared.u32 	%r430, [%r29+128];
	ld.shared.u32 	%r431, [%r37+8192];
	add.s32 	%r432, %r431, %r430;
	min.s32 	%r433, %r421, %r432;
	ld.shared.u32 	%r434, [%r37+8320];
	add.s32 	%r435, %r434, %r430;
	min.s32 	%r436, %r424, %r435;
	ld.shared.u32 	%r437, [%r29+8320];
	add.s32 	%r438, %r431, %r437;
	min.s32 	%r439, %r427, %r438;
	add.s32 	%r440, %r434, %r437;
	min.s32 	%r441, %r429, %r440;
	ld.shared.u32 	%r442, [%r29+132];
	ld.shared.u32 	%r443, [%r37+8448];
	add.s32 	%r444, %r443, %r442;
	min.s32 	%r445, %r433, %r444;
	ld.shared.u32 	%r446, [%r37+8576];
	add.s32 	%r447, %r446, %r442;
	min.s32 	%r448, %r436, %r447;
	ld.shared.u32 	%r449, [%r29+8324];
	add.s32 	%r450, %r443, %r449;
	min.s32 	%r451, %r439, %r450;
	add.s32 	%r452, %r446, %r449;
	min.s32 	%r453, %r441, %r452;
	ld.shared.u32 	%r454, [%r29+136];
	ld.shared.u32 	%r455, [%r37+8704];
	add.s32 	%r456, %r455, %r454;
	min.s32 	%r457, %r445, %r456;
	ld.shared.u32 	%r458, [%r37+8832];
	add.s32 	%r459, %r458, %r454;
	min.s32 	%r460, %r448, %r459;
	ld.shared.u32 	%r461, [%r29+8328];
	add.s32 	%r462, %r455, %r461;
	min.s32 	%r463, %r451, %r462;
	add.s32 	%r464, %r458, %r461;
	min.s32 	%r465, %r453, %r464;
	ld.shared.u32 	%r466, [%r29+140];
	ld.shared.u32 	%r467, [%r37+8960];
	add.s32 	%r468, %r467, %r466;
	min.s32 	%r469, %r457, %r468;
	ld.shared.u32 	%r470, [%r37+9088];
	add.s32 	%r471, %r470, %r466;
	min.s32 	%r472, %r460, %r471;
	ld.shared.u32 	%r473, [%r29+8332];
	add.s32 	%r474, %r467, %r473;
	min.s32 	%r475, %r463, %r474;
	add.s32 	%r476, %r470, %r473;
	min.s32 	%r477, %r465, %r476;
	ld.shared.u32 	%r478, [%r29+144];
	ld.shared.u32 	%r479, [%r37+9216];
	add.s32 	%r480, %r479, %r478;
	min.s32 	%r481, %r469, %r480;
	ld.shared.u32 	%r482, [%r37+9344];
	add.s32 	%r483, %r482, %r478;
	min.s32 	%r484, %r472, %r483;
	ld.shared.u32 	%r485, [%r29+8336];
	add.s32 	%r486, %r479, %r485;
	min.s32 	%r487, %r475, %r486;
	add.s32 	%r488, %r482, %r485;
	min.s32 	%r489, %r477, %r488;
	ld.shared.u32 	%r490, [%r29+148];
	ld.shared.u32 	%r491, [%r37+9472];
	add.s32 	%r492, %r491, %r490;
	min.s32 	%r493, %r481, %r492;
	ld.shared.u32 	%r494, [%r37+9600];
	add.s32 	%r495, %r494, %r490;
	min.s32 	%r496, %r484, %r495;
	ld.shared.u32 	%r497, [%r29+8340];
	add.s32 	%r498, %r491, %r497;
	min.s32 	%r499, %r487, %r498;
	add.s32 	%r500, %r494, %r497;
	min.s32 	%r501, %r489, %r500;
	ld.shared.u32 	%r502, [%r29+152];
	ld.shared.u32 	%r503, [%r37+9728];
	add.s32 	%r504, %r503, %r502;
	min.s32 	%r505, %r493, %r504;
	ld.shared.u32 	%r506, [%r37+9856];
	add.s32 	%r507, %r506, %r502;
	min.s32 	%r508, %r496, %r507;
	ld.shared.u32 	%r509, [%r29+8344];
	add.s32 	%r510, %r503, %r509;
	min.s32 	%r511, %r499, %r510;
	add.s32 	%r512, %r506, %r509;
	min.s32 	%r513, %r501, %r512;
	ld.shared.u32 	%r514, [%r29+156];
	ld.shared.u32 	%r515, [%r37+9984];
	add.s32 	%r516, %r515, %r514;
	min.s32 	%r517, %r505, %r516;
	ld.shared.u32 	%r518, [%r37+10112];
	add.s32 	%r519, %r518, %r514;
	min.s32 	%r520, %r508, %r519;
	ld.shared.u32 	%r521, [%r29+8348];
	add.s32 	%r522, %r515, %r521;
	min.s32 	%r523, %r511, %r522;
	add.s32 	%r524, %r518, %r521;
	min.s32 	%r525, %r513, %r524;
	ld.shared.u32 	%r526, [%r29+160];
	ld.shared.u32 	%r527, [%r37+10240];
	add.s32 	%r528, %r527, %r526;
	min.s32 	%r529, %r517, %r528;
	ld.shared.u32 	%r530, [%r37+10368];
	add.s32 	%r531, %r530, %r526;
	min.s32 	%r532, %r520, %r531;
	ld.shared.u32 	%r533, [%r29+8352];
	add.s32 	%r534, %r527, %r533;
	min.s32 	%r535, %r523, %r534;
	add.s32 	%r536, %r530, %r533;
	min.s32 	%r537, %r525, %r536;
	ld.shared.u32 	%r538, [%r29+164];
	ld.shared.u32 	%r539, [%r37+10496];
	add.s32 	%r540, %r539, %r538;
	min.s32 	%r541, %r529, %r540;
	ld.shared.u32 	%r542, [%r37+10624];
	add.s32 	%r543, %r542, %r538;
	min.s32 	%r544, %r532, %r543;
	ld.shared.u32 	%r545, [%r29+8356];
	add.s32 	%r546, %r539, %r545;
	min.s32 	%r547, %r535, %r546;
	add.s32 	%r548, %r542, %r545;
	min.s32 	%r549, %r537, %r548;
	ld.shared.u32 	%r550, [%r29+168];
	ld.shared.u32 	%r551, [%r37+10752];
	add.s32 	%r552, %r551, %r550;
	min.s32 	%r553, %r541, %r552;
	ld.shared.u32 	%r554, [%r37+10880];
	add.s32 	%r555, %r554, %r550;
	min.s32 	%r556, %r544, %r555;
	ld.shared.u32 	%r557, [%r29+8360];
	add.s32 	%r558, %r551, %r557;
	min.s32 	%r559, %r547, %r558;
	add.s32 	%r560, %r554, %r557;
	min.s32 	%r561, %r549, %r560;
	ld.shared.u32 	%r562, [%r29+172];
	ld.shared.u32 	%r563, [%r37+11008];
	add.s32 	%r564, %r563, %r562;
	min.s32 	%r565, %r553, %r564;
	ld.shared.u32 	%r566, [%r37+11136];
	add.s32 	%r567, %r566, %r562;
	min.s32 	%r568, %r556, %r567;
	ld.shared.u32 	%r569, [%r29+8364];
	add.s32 	%r570, %r563, %r569;
	min.s32 	%r571, %r559, %r570;
	add.s32 	%r572, %r566, %r569;
	min.s32 	%r573, %r561, %r572;
	ld.shared.u32 	%r574, [%r29+176];
	ld.shared.u32 	%r575, [%r37+11264];
	add.s32 	%r576, %r575, %r574;
	min.s32 	%r577, %r565, %r576;
	ld.shared.u32 	%r578, [%r37+11392];
	add.s32 	%r579, %r578, %r574;
	min.s32 	%r580, %r568, %r579;
	ld.shared.u32 	%r581, [%r29+8368];
	add.s32 	%r582, %r575, %r581;
	min.s32 	%r583, %r571, %r582;
	add.s32 	%r584, %r578, %r581;
	min.s32 	%r585, %r573, %r584;
	ld.shared.u32 	%r586, [%r29+180];
	ld.shared.u32 	%r587, [%r37+11520];
	add.s32 	%r588, %r587, %r586;
	min.s32 	%r589, %r577, %r588;
	ld.shared.u32 	%r590, [%r37+11648];
	add.s32 	%r591, %r590, %r586;
	min.s32 	%r592, %r580, %r591;
	ld.shared.u32 	%r593, [%r29+8372];
	add.s32 	%r594, %r587, %r593;
	min.s32 	%r595, %r583, %r594;
	add.s32 	%r596, %r590, %r593;
	min.s32 	%r597, %r585, %r596;
	ld.shared.u32 	%r598, [%r29+184];
	ld.shared.u32 	%r599, [%r37+11776];
	add.s32 	%r600, %r599, %r598;
	min.s32 	%r601, %r589, %r600;
	ld.shared.u32 	%r602, [%r37+11904];
	add.s32 	%r603, %r602, %r598;
	min.s32 	%r604, %r592, %r603;
	ld.shared.u32 	%r605, [%r29+8376];
	add.s32 	%r606, %r599, %r605;
	min.s32 	%r607, %r595, %r606;
	add.s32 	%r608, %r602, %r605;
	min.s32 	%r609, %r597, %r608;
	ld.shared.u32 	%r610, [%r29+188];
	ld.shared.u32 	%r611, [%r37+12032];
	add.s32 	%r612, %r611, %r610;
	min.s32 	%r613, %r601, %r612;
	ld.shared.u32 	%r614, [%r37+12160];
	add.s32 	%r615, %r614, %r610;
	min.s32 	%r616, %r604, %r615;
	ld.shared.u32 	%r617, [%r29+8380];
	add.s32 	%r618, %r611, %r617;
	min.s32 	%r619, %r607, %r618;
	add.s32 	%r620, %r614, %r617;
	min.s32 	%r621, %r609, %r620;
	ld.shared.u32 	%r622, [%r29+192];
	ld.shared.u32 	%r623, [%r37+12288];
	add.s32 	%r624, %r623, %r622;
	min.s32 	%r625, %r613, %r624;
	ld.shared.u32 	%r626, [%r37+12416];
	add.s32 	%r627, %r626, %r622;
	min.s32 	%r628, %r616, %r627;
	ld.shared.u32 	%r629, [%r29+8384];
	add.s32 	%r630, %r623, %r629;
	min.s32 	%r631, %r619, %r630;
	add.s32 	%r632, %r626, %r629;
	min.s32 	%r633, %r621, %r632;
	ld.shared.u32 	%r634, [%r29+196];
	ld.shared.u32 	%r635, [%r37+12544];
	add.s32 	%r636, %r635, %r634;
	min.s32 	%r637, %r625, %r636;
	ld.shared.u32 	%r638, [%r37+12672];
	add.s32 	%r639, %r638, %r634;
	min.s32 	%r640, %r628, %r639;
	ld.shared.u32 	%r641, [%r29+8388];
	add.s32 	%r642, %r635, %r641;
	min.s32 	%r643, %r631, %r642;
	add.s32 	%r644, %r638, %r641;
	min.s32 	%r645, %r633, %r644;
	ld.shared.u32 	%r646, [%r29+200];
	ld.shared.u32 	%r647, [%r37+12800];
	add.s32 	%r648, %r647, %r646;
	min.s32 	%r649, %r637, %r648;
	ld.shared.u32 	%r650, [%r37+12928];
	add.s32 	%r651, %r650, %r646;
	min.s32 	%r652, %r640, %r651;
	ld.shared.u32 	%r653, [%r29+8392];
	add.s32 	%r654, %r647, %r653;
	min.s32 	%r655, %r643, %r654;
	add.s32 	%r656, %r650, %r653;
	min.s32 	%r657, %r645, %r656;
	ld.shared.u32 	%r658, [%r29+204];
	ld.shared.u32 	%r659, [%r37+13056];
	add.s32 	%r660, %r659, %r658;
	min.s32 	%r661, %r649, %r660;
	ld.shared.u32 	%r662, [%r37+13184];
	add.s32 	%r663, %r662, %r658;
	min.s32 	%r664, %r652, %r663;
	ld.shared.u32 	%r665, [%r29+8396];
	add.s32 	%r666, %r659, %r665;
	min.s32 	%r667, %r655, %r666;
	add.s32 	%r668, %r662, %r665;
	min.s32 	%r669, %r657, %r668;
	ld.shared.u32 	%r670, [%r29+208];
	ld.shared.u32 	%r671, [%r37+13312];
	add.s32 	%r672, %r671, %r670;
	min.s32 	%r673, %r661, %r672;
	ld.shared.u32 	%r674, [%r37+13440];
	add.s32 	%r675, %r674, %r670;
	min.s32 	%r676, %r664, %r675;
	ld.shared.u32 	%r677, [%r29+8400];
	add.s32 	%r678, %r671, %r677;
	min.s32 	%r679, %r667, %r678;
	add.s32 	%r680, %r674, %r677;
	min.s32 	%r681, %r669, %r680;
	ld.shared.u32 	%r682, [%r29+212];
	ld.shared.u32 	%r683, [%r37+13568];
	add.s32 	%r684, %r683, %r682;
	min.s32 	%r685, %r673, %r684;
	ld.shared.u32 	%r686, [%r37+13696];
	add.s32 	%r687, %r686, %r682;
	min.s32 	%r688, %r676, %r687;
	ld.shared.u32 	%r689, [%r29+8404];
	add.s32 	%r690, %r683, %r689;
	min.s32 	%r691, %r679, %r690;
	add.s32 	%r692, %r686, %r689;
	min.s32 	%r693, %r681, %r692;
	ld.shared.u32 	%r694, [%r29+216];
	ld.shared.u32 	%r695, [%r37+13824];
	add.s32 	%r696, %r695, %r694;
	min.s32 	%r697, %r685, %r696;
	ld.shared.u32 	%r698, [%r37+13952];
	add.s32 	%r699, %r698, %r694;
	min.s32 	%r700, %r688, %r699;
	ld.shared.u32 	%r701, [%r29+8408];
	add.s32 	%r702, %r695, %r701;
	min.s32 	%r703, %r691, %r702;
	add.s32 	%r704, %r698, %r701;
	min.s32 	%r705, %r693, %r704;
	ld.shared.u32 	%r706, [%r29+220];
	ld.shared.u32 	%r707, [%r37+14080];
	add.s32 	%r708, %r707, %r706;
	min.s32 	%r709, %r697, %r708;
	ld.shared.u32 	%r710, [%r37+14208];
	add.s32 	%r711, %r710, %r706;
	min.s32 	%r712, %r700, %r711;
	ld.shared.u32 	%r713, [%r29+8412];
	add.s32 	%r714, %r707, %r713;
	min.s32 	%r715, %r703, %r714;
	add.s32 	%r716, %r710, %r713;
	min.s32 	%r717, %r705, %r716;
	ld.shared.u32 	%r718, [%r29+224];
	ld.shared.u32 	%r719, [%r37+14336];
	add.s32 	%r720, %r719, %r718;
	min.s32 	%r721, %r709, %r720;
	ld.shared.u32 	%r722, [%r37+14464];
	add.s32 	%r723, %r722, %r718;
	min.s32 	%r724, %r712, %r723;
	ld.shared.u32 	%r725, [%r29+8416];
	add.s32 	%r726, %r719, %r725;
	min.s32 	%r727, %r715, %r726;
	add.s32 	%r728, %r722, %r725;
	min.s32 	%r729, %r717, %r728;
	ld.shared.u32 	%r730, [%r29+228];
	ld.shared.u32 	%r731, [%r37+14592];
	add.s32 	%r732, %r731, %r730;
	min.s32 	%r733, %r721, %r732;
	ld.shared.u32 	%r734, [%r37+14720];
	add.s32 	%r735, %r734, %r730;
	min.s32 	%r736, %r724, %r735;
	ld.shared.u32 	%r737, [%r29+8420];
	add.s32 	%r738, %r731, %r737;
	min.s32 	%r739, %r727, %r738;
	add.s32 	%r740, %r734, %r737;
	min.s32 	%r741, %r729, %r740;
	ld.shared.u32 	%r742, [%r29+232];
	ld.shared.u32 	%r743, [%r37+14848];
	add.s32 	%r744, %r743, %r742;
	min.s32 	%r745, %r733, %r744;
	ld.shared.u32 	%r746, [%r37+14976];
	add.s32 	%r747, %r746, %r742;
	min.s32 	%r748, %r736, %r747;
	ld.shared.u32 	%r749, [%r29+8424];
	add.s32 	%r750, %r743, %r749;
	min.s32 	%r751, %r739, %r750;
	add.s32 	%r752, %r746, %r749;
	min.s32 	%r753, %r741, %r752;
	ld.shared.u32 	%r754, [%r29+236];
	ld.shared.u32 	%r755, [%r37+15104];
	add.s32 	%r756, %r755, %r754;
	min.s32 	%r757, %r745, %r756;
	ld.shared.u32 	%r758, [%r37+15232];
	add.s32 	%r759, %r758, %r754;
	min.s32 	%r760, %r748, %r759;
	ld.shared.u32 	%r761, [%r29+8428];
	add.s32 	%r762, %r755, %r761;
	min.s32 	%r763, %r751, %r762;
	add.s32 	%r764, %r758, %r761;
	min.s32 	%r765, %r753, %r764;
	ld.shared.u32 	%r766, [%r29+240];
	ld.shared.u32 	%r767, [%r37+15360];
	add.s32 	%r768, %r767, %r766;
	min.s32 	%r769, %r757, %r768;
	ld.shared.u32 	%r770, [%r37+15488];
	add.s32 	%r771, %r770, %r766;
	min.s32 	%r772, %r760, %r771;
	ld.shared.u32 	%r773, [%r29+8432];
	add.s32 	%r774, %r767, %r773;
	min.s32 	%r775, %r763, %r774;
	add.s32 	%r776, %r770, %r773;
	min.s32 	%r777, %r765, %r776;
	ld.shared.u32 	%r778, [%r29+244];
	ld.shared.u32 	%r779, [%r37+15616];
	add.s32 	%r780, %r779, %r778;
	min.s32 	%r781, %r769, %r780;
	ld.shared.u32 	%r782, [%r37+15744];
	add.s32 	%r783, %r782, %r778;
	min.s32 	%r784, %r772, %r783;
	ld.shared.u32 	%r785, [%r29+8436];
	add.s32 	%r786, %r779, %r785;
	min.s32 	%r787, %r775, %r786;
	add.s32 	%r788, %r782, %r785;
	min.s32 	%r789, %r777, %r788;
	ld.shared.u32 	%r790, [%r29+248];
	ld.shared.u32 	%r791, [%r37+15872];
	add.s32 	%r792, %r791, %r790;
	min.s32 	%r793, %r781, %r792;
	ld.shared.u32 	%r794, [%r37+16000];
	add.s32 	%r795, %r794, %r790;
	min.s32 	%r796, %r784, %r795;
	ld.shared.u32 	%r797, [%r29+8440];
	add.s32 	%r798, %r791, %r797;
	min.s32 	%r799, %r787, %r798;
	add.s32 	%r800, %r794, %r797;
	min.s32 	%r801, %r789, %r800;
	ld.shared.u32 	%r802, [%r29+252];
	ld.shared.u32 	%r803, [%r37+16128];
	add.s32 	%r804, %r803, %r802;
	min.s32 	%r805, %r793, %r804;
	ld.shared.u32 	%r806, [%r37+16256];
	add.s32 	%r807, %r806, %r802;
	min.s32 	%r808, %r796, %r807;
	ld.shared.u32 	%r809, [%r29+8444];
	add.s32 	%r810, %r803, %r809;
	min.s32 	%r811, %r799, %r810;
	add.s32 	%r812, %r806, %r809;
	min.s32 	%r813, %r801, %r812;
	st.shared.u32 	[%r20], %r805;
	st.shared.u32 	[%r20+128], %r808;
	st.shared.u32 	[%r20+8192], %r811;
	st.shared.u32 	[%r20+8320], %r813;
	st.global.u32 	[%rd4], %r805;
	st.global.u32 	[%rd4+128], %r808;
	st.global.u32 	[%rd6], %r811;
	st.global.u32 	[%rd6+128], %r813;
$L__BB2_2:
	ret;

}


// ===== COMPILED SASS (sm_100) =====

	.target	sm_100

	.elftype	@"ET_EXEC"


//--------------------- .note.nv.tkinfo           --------------------------
	.section	.note.nv.tkinfo,"",@"SHT_NOTE"
	.sectionflags	@"SHF_NOTE_NV_TKINFO"
	.tkinfo
        /*0018*/ 	.word	0x00000002
        /*0030*/ 	.string	""
        /*0030*/ 	.string	"ptxas"
        /*0030*/ 	.string	"Cuda compilation tools, release 13.0, V13.0.88"
        /*0030*/ 	.string	"Build cuda_13.0.r13.0/compiler.36424714_0"
        /*0030*/ 	.string	"-arch sm_100 -m 64 "



//--------------------- .note.nv.cuinfo           --------------------------
	.section	.note.nv.cuinfo,"",@"SHT_NOTE"
	.sectionflags	@"SHF_NOTE_NV_CUINFO"
        /*0018*/ 	.short	0x0002
        /*001a*/ 	.short	0x0064
        /*001c*/ 	.short	0x0082
	.zero		2


//--------------------- .nv.info                  --------------------------
	.section	.nv.info,"",@"SHT_CUDA_INFO"
	.align	4


	//----- nvinfo : EIATTR_REGCOUNT
	.align		4
        /*0000*/ 	.byte	0x04, 0x2f
        /*0002*/ 	.short	(.L_1 - .L_0)
	.align		4
.L_0:
        /*0004*/ 	.word	index@(_Z10cal_phase1iPiii)
        /*0008*/ 	.word	0x00000020


	//----- nvinfo : EIATTR_FRAME_SIZE
	.align		4
.L_1:
        /*000c*/ 	.byte	0x04, 0x11
        /*000e*/ 	.short	(.L_3 - .L_2)
	.align		4
.L_2:
        /*0010*/ 	.word	index@(_Z10cal_phase1iPiii)
        /*0014*/ 	.word	0x00000000


	//----- nvinfo : EIATTR_REGCOUNT
	.align		4
.L_3:
        /*0018*/ 	.byte	0x04, 0x2f
        /*001a*/ 	.short	(.L_5 - .L_4)
	.align		4
.L_4:
        /*001c*/ 	.word	index@(_Z10cal_phase2iPiii)
        /*0020*/ 	.word	0x00000020


	//----- nvinfo : EIATTR_FRAME_SIZE
	.align		4
.L_5:
        /*0024*/ 	.byte	0x04, 0x11
        /*0026*/ 	.short	(.L_7 - .L_6)
	.align		4
.L_6:
        /*0028*/ 	.word	index@(_Z10cal_phase2iPiii)
        /*002c*/ 	.word	0x00000000


	//----- nvinfo : EIATTR_REGCOUNT
	.align		4
.L_7:
        /*0030*/ 	.byte	0x04, 0x2f
        /*0032*/ 	.short	(.L_9 - .L_8)
	.align		4
.L_8:
        /*0034*/ 	.word	index@(_Z10cal_phase3iPii)
        /*0038*/ 	.word	0x00000020


	//----- nvinfo : EIATTR_FRAME_SIZE
	.align		4
.L_9:
        /*003c*/ 	.byte	0x04, 0x11
        /*003e*/ 	.short	(.L_11 - .L_10)
	.align		4
.L_10:
        /*0040*/ 	.word	index@(_Z10cal_phase3iPii)
        /*0044*/ 	.word	0x00000000


	//----- nvinfo : EIATTR_MIN_STACK_SIZE
	.align		4
.L_11:
        /*0048*/ 	.byte	0x04, 0x12
        /*004a*/ 	.short	(.L_13 - .L_12)
	.align		4
.L_12:
        /*004c*/ 	.word	index@(_Z10cal_phase3iPii)
        /*0050*/ 	.word	0x00000000


	//----- nvinfo : EIATTR_MIN_STACK_SIZE
	.align		4
.L_13:
        /*0054*/ 	.byte	0x04, 0x12
        /*0056*/ 	.short	(.L_15 - .L_14)
	.align		4
.L_14:
        /*0058*/ 	.word	index@(_Z10cal_phase2iPiii)
        /*005c*/ 	.word	0x00000000


	//----- nvinfo : EIATTR_MIN_STACK_SIZE
	.align		4
.L_15:
        /*0060*/ 	.byte	0x04, 0x12
        /*0062*/ 	.short	(.L_17 - .L_16)
	.align		4
.L_16:
        /*0064*/ 	.word	index@(_Z10cal_phase1iPiii)
        /*0068*/ 	.word	0x00000000
.L_17:


//--------------------- .nv.compat                --------------------------
	.section	.nv.compat,"",@"SHT_CUDA_COMPAT_INFO"
	.align	4
        /*0000*/ 	.byte	0x02, 0x09, 0x00, 0x00, 0x02, 0x02, 0x01, 0x00, 0x02, 0x05, 0x05, 0x00, 0x03, 0x07, 0x01, 0x01
        /*0010*/ 	.byte	0x02, 0x03, 0x00, 0x00, 0x02, 0x06, 0x01, 0x00, 0x04, 0x0b, 0x08, 0x00, 0x09, 0x00, 0x00, 0x00
        /*0020*/ 	.byte	0x00, 0x00, 0x00, 0x00


//--------------------- .nv.info._Z10cal_phase3iPii --------------------------
	.section	.nv.info._Z10cal_phase3iPii,"",@"SHT_CUDA_INFO"
	.sectionflags	@""
	.align	4


	//----- nvinfo : EIATTR_CUDA_API_VERSION
	.align		4
        /*0000*/ 	.byte	0x04, 0x37
        /*0002*/ 	.short	(.L_19 - .L_18)
.L_18:
        /*0004*/ 	.word	0x00000082


	//----- nvinfo : EIATTR_KPARAM_INFO
	.align		4
.L_19:
        /*0008*/ 	.byte	0x04, 0x17
        /*000a*/ 	.short	(.L_21 - .L_20)
.L_20:
        /*000c*/ 	.word	0x00000000
        /*0010*/ 	.short	0x0002
        /*0012*/ 	.short	0x0010
        /*0014*/ 	.byte	0x00, 0xf0, 0x11, 0x00


	//----- nvinfo : EIATTR_KPARAM_INFO
	.align		4
.L_21:
        /*0018*/ 	.byte	0x04, 0x17
        /*001a*/ 	.short	(.L_23 - .L_22)
.L_22:
        /*001c*/ 	.word	0x00000000
        /*0020*/ 	.short	0x0001
        /*0022*/ 	.short	0x0008
        /*0024*/ 	.byte	0x00, 0xf5, 0x21, 0x00


	//----- nvinfo : EIATTR_KPARAM_INFO
	.align		4
.L_23:
        /*0028*/ 	.byte	0x04, 0x17
        /*002a*/ 	.short	(.L_25 - .L_24)
.L_24:
        /*002c*/ 	.word	0x00000000
        /*0030*/ 	.short	0x0000
        /*0032*/ 	.short	0x0000
        /*0034*/ 	.byte	0x00, 0xf0, 0x11, 0x00


	//----- nvinfo : EIATTR_SPARSE_MMA_MASK
	.align		4
.L_25:
        /*0038*/ 	.byte	0x03, 0x50
        /*003a*/ 	.short	0x0000


	//----- nvinfo : EIATTR_MAXREG_COUNT
	.align		4
        /*003c*/ 	.byte	0x03, 0x1b
        /*003e*/ 	.short	0x00ff


	//----- nvinfo : EIATTR_NUM_BARRIERS
	.align		4
        /*0040*/ 	.byte	0x02, 0x4c
        /*0042*/ 	.byte	0x01
	.zero		1


	//----- nvinfo : EIATTR_MERCURY_ISA_VERSION
	.align		4
        /*0044*/ 	.byte	0x03, 0x5f
        /*0046*/ 	.short	0x0101


	//----- nvinfo : EIATTR_VRC_CTA_INIT_COUNT
	.align		4
        /*0048*/ 	.byte	0x02, 0x4a
	.zero		1
	.zero		1


	//----- nvinfo : EIATTR_EXIT_INSTR_OFFSETS
	.align		4
        /*004c*/ 	.byte	0x04, 0x1c
        /*004e*/ 	.short	(.L_27 - .L_26)


	//   ....[0]....
.L_26:
        /*0050*/ 	.word	0x00000060


	//   ....[1]....
        /*0054*/ 	.word	0x00001ec0


	//----- nvinfo : EIATTR_CBANK_PARAM_SIZE
	.align		4
.L_27:
        /*0058*/ 	.byte	0x03, 0x19
        /*005a*/ 	.short	0x0014


	//----- nvinfo : EIATTR_PARAM_CBANK
	.align		4
        /*005c*/ 	.byte	0x04, 0x0a
        /*005e*/ 	.short	(.L_29 - .L_28)
	.align		4
.L_28:
        /*0060*/ 	.word	index@(.nv.constant0._Z10cal_phase3iPii)
        /*0064*/ 	.short	0x0380
        /*0066*/ 	.short	0x0014


	//----- nvinfo : EIATTR_SW_WAR
	.align		4
.L_29:
        /*0068*/ 	.byte	0x04, 0x36
        /*006a*/ 	.short	(.L_31 - .L_30)
.L_30:
        /*006c*/ 	.word	0x00000008
.L_31:


//--------------------- .nv.info._Z10cal_phase2iPiii --------------------------
	.section	.nv.info._Z10cal_phase2iPiii,"",@"SHT_CUDA_INFO"
	.sectionflags	@""
	.align	4


	//----- nvinfo : EIATTR_CUDA_API_VERSION
	.align		4
        /*0000*/ 	.byte	0x04, 0x37
        /*0002*/ 	.short	(.L_33 - .L_32)
.L_32:
        /*0004*/ 	.word	0x00000082


	//----- nvinfo : EIATTR_KPARAM_INFO
	.align		4
.L_33:
        /*0008*/ 	.byte	0x04, 0x17
        /*000a*/ 	.short	(.L_35 - .L_34)
.L_34:
        /*000c*/ 	.word	0x00000000
        /*0010*/ 	.short	0x0003
        /*0012*/ 	.short	0x0014
        /*0014*/ 	.byte	0x00, 0xf0, 0x11, 0x00


	//----- nvinfo : EIATTR_KPARAM_INFO
	.align		4
.L_35:
        /*0018*/ 	.byte	0x04, 0x17
        /*001a*/ 	.short	(.L_37 - .L_36)
.L_36:
        /*001c*/ 	.word	0x00000000
        /*0020*/ 	.short	0x0002
        /*0022*/ 	.short	0x0010
        /*0024*/ 	.byte	0x00, 0xf0, 0x11, 0x00


	//----- nvinfo : EIATTR_KPARAM_INFO
	.align		4
.L_37:
        /*0028*/ 	.byte	0x04, 0x17
        /*002a*/ 	.short	(.L_39 - .L_38)
.L_38:
        /*002c*/ 	.word	0x00000000
        /*0030*/ 	.short	0x0001
        /*0032*/ 	.short	0x0008
        /*0034*/ 	.byte	0x00, 0xf5, 0x21, 0x00


	//----- nvinfo : EIATTR_KPARAM_INFO
	.align		4
.L_39:
        /*0038*/ 	.byte	0x04, 0x17
        /*003a*/ 	.short	(.L_41 - .L_40)
.L_40:
        /*003c*/ 	.word	0x00000000
        /*0040*/ 	.short	0x0000
        /*0042*/ 	.short	0x0000
        /*0044*/ 	.byte	0x00, 0xf0, 0x11, 0x00


	//----- nvinfo : EIATTR_SPARSE_MMA_MASK
	.align		4
.L_41:
        /*0048*/ 	.byte	0x03, 0x50
        /*004a*/ 	.short	0x0000


	//----- nvinfo : EIATTR_MAXREG_COUNT
	.align		4
        /*004c*/ 	.byte	0x03, 0x1b
        /*004e*/ 	.short	0x00ff


	//----- nvinfo : EIATTR_NUM_BARRIERS
	.align		4
        /*0050*/ 	.byte	0x02, 0x4c
        /*0052*/ 	.byte	0x01
	.zero		1


	//----- nvinfo : EIATTR_MERCURY_ISA_VERSION
	.align		4
        /*0054*/ 	.byte	0x03, 0x5f
        /*0056*/ 	.short	0x0101


	//----- nvinfo : EIATTR_VRC_CTA_INIT_COUNT
	.align		4
        /*0058*/ 	.byte	0x02, 0x4a
	.zero		1
	.zero		1


	//----- nvinfo : EIATTR_EXIT_INSTR_OFFSETS
	.align		4
        /*005c*/ 	.byte	0x04, 0x1c
        /*005e*/ 	.short	(.L_43 - .L_42)


	//   ....[0]....
.L_42:
        /*0060*/ 	.word	0x00000040


	//   ....[1]....
        /*0064*/ 	.word	0x00006d30


	//----- nvinfo : EIATTR_CBANK_PARAM_SIZE
	.align		4
.L_43:
        /*0068*/ 	.byte	0x03, 0x19
        /*006a*/ 	.short	0x0018


	//----- nvinfo : EIATTR_PARAM_CBANK
	.align		4
        /*006c*/ 	.byte	0x04, 0x0a
        /*006e*/ 	.short	(.L_45 - .L_44)
	.align		4
.L_44:
        /*0070*/ 	.word	index@(.nv.constant0._Z10cal_phase2iPiii)
        /*0074*/ 	.short	0x0380
        /*0076*/ 	.short	0x0018


	//----- nvinfo : EIATTR_SW_WAR
	.align		4
.L_45:
        /*0078*/ 	.byte	0x04, 0x36
        /*007a*/ 	.short	(.L_47 - .L_46)
.L_46:
        /*007c*/ 	.word	0x00000008
.L_47:


//--------------------- .nv.info._Z10cal_phase1iPiii --------------------------
	.section	.nv.info._Z10cal_phase1iPiii,"",@"SHT_CUDA_INFO"
	.sectionflags	@""
	.align	4


	//----- nvinfo : EIATTR_CUDA_API_VERSION
	.align		4
        /*0000*/ 	.byte	0x04, 0x37
        /*0002*/ 	.short	(.L_49 - .L_48)
.L_48:
        /*0004*/ 	.word	0x00000082


	//----- nvinfo : EIATTR_KPARAM_INFO
	.align		4
.L_49:
        /*0008*/ 	.byte	0x04, 0x17
        /*000a*/ 	.short	(.L_51 - .L_50)
.L_50:
        /*000c*/ 	.word	0x00000000
        /*0010*/ 	.short	0x0003
        /*0012*/ 	.short	0x0014
        /*0014*/ 	.byte	0x00, 0xf0, 0x11, 0x00


	//----- nvinfo : EIATTR_KPARAM_INFO
	.align		4
.L_51:
        /*0018*/ 	.byte	0x04, 0x17
        /*001a*/ 	.short	(.L_53 - .L_52)
.L_52:
        /*001c*/ 	.word	0x00000000
        /*0020*/ 	.short	0x0002
        /*0022*/ 	.short	0x0010
        /*0024*/ 	.byte	0x00, 0xf0, 0x11, 0x00


	//----- nvinfo : EIATTR_KPARAM_INFO
	.align		4
.L_53:
        /*0028*/ 	.byte	0x04, 0x17
        /*002a*/ 	.short	(.L_55 - .L_54)
.L_54:
        /*002c*/ 	.word	0x00000000
        /*0030*/ 	.short	0x0001
        /*0032*/ 	.short	0x0008
        /*0034*/ 	.byte	0x00, 0xf5, 0x21, 0x00


	//----- nvinfo : EIATTR_KPARAM_INFO
	.align		4
.L_55:
        /*0038*/ 	.byte	0x04, 0x17
        /*003a*/ 	.short	(.L_57 - .L_56)
.L_56:
        /*003c*/ 	.word	0x00000000
        /*0040*/ 	.short	0x0000
        /*0042*/ 	.short	0x0000
        /*0044*/ 	.byte	0x00, 0xf0, 0x11, 0x00


	//----- nvinfo : EIATTR_SPARSE_MMA_MASK
	.align		4
.L_57:
        /*0048*/ 	.byte	0x03, 0x50
        /*004a*/ 	.short	0x0000


	//----- nvinfo : EIATTR_MAXREG_COUNT
	.align		4
        /*004c*/ 	.byte	0x03, 0x1b
        /*004e*/ 	.short	0x00ff


	//----- nvinfo : EIATTR_NUM_BARRIERS
	.align		4
        /*0050*/ 	.byte	0x02, 0x4c
        /*0052*/ 	.byte	0x01
	.zero		1


	//----- nvinfo : EIATTR_MERCURY_ISA_VERSION
	.align		4
        /*0054*/ 	.byte	0x03, 0x5f
        /*0056*/ 	.short	0x0101


	//----- nvinfo : EIATTR_VRC_CTA_INIT_COUNT
	.align		4
        /*0058*/ 	.byte	0x02, 0x4a
	.zero		1
	.zero		1


	//----- nvinfo : EIATTR_EXIT_INSTR_OFFSETS
	.align		4
        /*005c*/ 	.byte	0x04, 0x1c
        /*005e*/ 	.short	(.L_59 - .L_58)


	//   ....[0]....
.L_58:
        /*0060*/ 	.word	0x00004050


	//----- nvinfo : EIATTR_CBANK_PARAM_SIZE
	.align		4
.L_59:
        /*0064*/ 	.byte	0x03, 0x19
        /*0066*/ 	.short	0x0018


	//----- nvinfo : EIATTR_PARAM_CBANK
	.align		4
        /*0068*/ 	.byte	0x04, 0x0a
        /*006a*/ 	.short	(.L_61 - .L_60)
	.align		4
.L_60:
        /*006c*/ 	.word	index@(.nv.constant0._Z10cal_phase1iPiii)
        /*0070*/ 	.short	0x0380
        /*0072*/ 	.short	0x0018


	//----- nvinfo : EIATTR_SW_WAR
	.align		4
.L_61:
        /*0074*/ 	.byte	0x04, 0x36
        /*0076*/ 	.short	(.L_63 - .L_62)
.L_62:
        /*0078*/ 	.word	0x00000008
.L_63:


//--------------------- .nv.callgraph             --------------------------
	.section	.nv.callgraph,"",@"SHT_CUDA_CALLGRAPH"
	.align	4
	.sectionentsize	8
	.align		4
        /*0000*/ 	.word	0x00000000
	.align		4
        /*0004*/ 	.word	0xffffffff
	.align		4
        /*0008*/ 	.word	0x00000000
	.align		4
        /*000c*/ 	.word	0xfffffffe
	.align		4
        /*0010*/ 	.word	0x00000000
	.align		4
        /*0014*/ 	.word	0xfffffffd
	.align		4
        /*0018*/ 	.word	0x00000000
	.align		4
        /*001c*/ 	.word	0xfffffffc


//--------------------- .text._Z10cal_phase3iPii  --------------------------
	.section	.text._Z10cal_phase3iPii,"ax",@progbits
	.align	128
        .global         _Z10cal_phase3iPii
        .type           _Z10cal_phase3iPii,@function
        .size           _Z10cal_phase3iPii,(.L_x_3 - _Z10cal_phase3iPii)
        .other          _Z10cal_phase3iPii,@"STO_CUDA_ENTRY STV_DEFAULT"
_Z10cal_phase3iPii:
.text._Z10cal_phase3iPii:
[----:B------:R-:W-:Y:S01]  /*0000*/  LDC R1, c[0x0][0x37c] ;  /* 0x0000df00ff017b82 */ /* 0x000fe20000000800 */
[----:B------:R-:W0:Y:S07]  /*0010*/  S2R R0, SR_CTAID.Y ;  /* 0x0000000000007919 */ /* 0x000e2e0000002600 */
[----:B------:R-:W0:Y:S01]  /*0020*/  LDC R11, c[0x0][0x390] ;  /* 0x0000e400ff0b7b82 */ /* 0x000e220000000800 */
[----:B------:R-:W1:Y:S01]  /*0030*/  S2R R4, SR_CTAID.X ;  /* 0x0000000000047919 */ /* 0x000e620000002500 */
[----:B0-----:R-:W-:-:S04]  /*0040*/  ISETP.NE.AND P0, PT, R0, R11, PT ;  /* 0x0000000b0000720c */ /* 0x001fc80003f05270 */
[----:B-1----:R-:W-:-:S13]  /*0050*/  ISETP.EQ.OR P0, PT, R4, R11, !P0 ;  /* 0x0000000b0400720c */ /* 0x002fda0004702670 */
[----:B------:R-:W-:Y:S05]  /*0060*/  @P0 EXIT ;  /* 0x000000000000094d */ /* 0x000fea0003800000 */
[----:B------:R-:W0:Y:S01]  /*0070*/  S2R R9, SR_TID.Y ;  /* 0x0000000000097919 */ /* 0x000e220000002200 */
[----:B------:R-:W1:Y:S01]  /*0080*/  LDC R6, c[0x0][0x380] ;  /* 0x0000e000ff067b82 */ /* 0x000e620000000800 */
[----:B------:R-:W2:Y:S01]  /*0090*/  LDCU.64 UR8, c[0x0][0x358] ;  /* 0x00006b00ff0877ac */ /* 0x000ea20008000a00 */
[----:B------:R-:W3:Y:S06]  /*00a0*/  S2R R7, SR_TID.X ;  /* 0x0000000000077919 */ /* 0x000eec0000002100 */
[----:B------:R-:W4:Y:S01]  /*00b0*/  LDC.64 R2, c[0x0][0x388] ;  /* 0x0000e200ff027b82 */ /* 0x000f220000000a00 */
[----:B0-----:R-:W-:-:S02]  /*00c0*/  IMAD R0, R0, 0x40, R9 ;  /* 0x0000004000007824 */ /* 0x001fc400078e0209 */
[--C-:B---3--:R-:W-:Y:S02]  /*00d0*/  IMAD R5, R4, 0x40, R7.reuse ;  /* 0x0000004004057824 */ /* 0x108fe400078e0207 */
[CC--:B-1----:R-:W-:Y:S02]  /*00e0*/  IMAD R4, R0.reuse, R6.reuse, R7 ;  /* 0x0000000600047224 */ /* 0x0c2fe400078e0207 */
[-C--:B------:R-:W-:Y:S02]  /*00f0*/  IMAD R23, R0, R6.reuse, R5 ;  /* 0x0000000600177224 */ /* 0x080fe400078e0205 */
[C---:B------:R-:W-:Y:S02]  /*0100*/  IMAD R0, R11.reuse, 0x40, R9 ;  /* 0x000000400b007824 */ /* 0x040fe400078e0209 */
[----:B------:R-:W-:Y:S02]  /*0110*/  IMAD R13, R11, 0x40, R4 ;  /* 0x000000400b0d7824 */ /* 0x000fe400078e0204 */
[----:B------:R-:W-:-:S02]  /*0120*/  IMAD R5, R0, R6, R5 ;  /* 0x0000000600057224 */ /* 0x000fc400078e0205 */
[----:B----4-:R-:W-:-:S04]  /*0130*/  IMAD.WIDE R22, R23, 0x4, R2 ;  /* 0x0000000417167825 */ /* 0x010fc800078e0202 */
[--C-:B------:R-:W-:Y:S01]  /*0140*/  IMAD.WIDE R12, R13, 0x4, R2.reuse ;  /* 0x000000040d0c7825 */ /* 0x100fe200078e0202 */
[----:B--2---:R-:W2:Y:S03]  /*0150*/  LDG.E R18, desc[UR8][R22.64+0x80] ;  /* 0x0000800816127981 */ /* 0x004ea6000c1e1900 */
[----:B------:R-:W-:Y:S01]  /*0160*/  IMAD.SHL.U32 R11, R6, 0x20, RZ ;  /* 0x00000020060b7824 */ /* 0x000fe200078e00ff */
[----:B------:R-:W3:Y:S01]  /*0170*/  LDG.E R8, desc[UR8][R12.64] ;  /* 0x000000080c087981 */ /* 0x000ee2000c1e1900 */
[----:B------:R-:W-:-:S03]  /*0180*/  IMAD.WIDE R2, R5, 0x4, R2 ;  /* 0x0000000405027825 */ /* 0x000fc600078e0202 */
[----:B------:R-:W4:Y:S01]  /*0190*/  LDG.E R6, desc[UR8][R22.64] ;  /* 0x0000000816067981 */ /* 0x000f22000c1e1900 */
[----:B------:R-:W-:-:S03]  /*01a0*/  IMAD.WIDE R20, R11, 0x4, R22 ;  /* 0x000000040b147825 */ /* 0x000fc600078e0216 */
[----:B------:R-:W5:Y:S01]  /*01b0*/  LDG.E R15, desc[UR8][R12.64+0x80] ;  /* 0x000080080c0f7981 */ /* 0x000f62000c1e1900 */
[----:B------:R-:W-:-:S03]  /*01c0*/  IMAD.WIDE R4, R11, 0x4, R12 ;  /* 0x000000040b047825 */ /* 0x000fc600078e020c */
[----:B------:R-:W3:Y:S01]  /*01d0*/  LDG.E R14, desc[UR8][R20.64] ;  /* 0x00000008140e7981 */ /* 0x000ee2000c1e1900 */
[----:B------:R-:W-:-:S03]  /*01e0*/  IMAD.WIDE R10, R11, 0x4, R2 ;  /* 0x000000040b0a7825 */ /* 0x000fc600078e0202 */
[----:B------:R-:W5:Y:S04]  /*01f0*/  LDG.E R16, desc[UR8][R20.64+0x80] ;  /* 0x0000800814107981 */ /* 0x000f68000c1e1900 */
[----:B------:R-:W5:Y:S04]  /*0200*/  LDG.E R17, desc[UR8][R4.64] ;  /* 0x0000000804117981 */ /* 0x000f68000c1e1900 */
[----:B------:R-:W5:Y:S04]  /*0210*/  LDG.E R25, desc[UR8][R4.64+0x80] ;  /* 0x0000800804197981 */ /* 0x000f68000c1e1900 */
[----:B------:R-:W5:Y:S04]  /*0220*/  LDG.E R24, desc[UR8][R2.64] ;  /* 0x0000000802187981 */ /* 0x000f68000c1e1900 */
[----:B------:R0:W5:Y:S04]  /*0230*/  LDG.E R26, desc[UR8][R2.64+0x80] ;  /* 0x00008008021a7981 */ /* 0x000168000c1e1900 */
[----:B------:R-:W5:Y:S04]  /*0240*/  LDG.E R28, desc[UR8][R10.64] ;  /* 0x000000080a1c7981 */ /* 0x000f68000c1e1900 */
[----:B------:R-:W5:Y:S01]  /*0250*/  LDG.E R27, desc[UR8][R10.64+0x80] ;  /* 0x000080080a1b7981 */ /* 0x000f62000c1e1900 */
[----:B------:R-:W1:Y:S01]  /*0260*/  S2UR UR6, SR_CgaCtaId ;  /* 0x00000000000679c3 */ /* 0x000e620000008800 */
[----:B------:R-:W-:-:S02]  /*0270*/  UMOV UR4, 0x400 ;  /* 0x0000040000047882 */ /* 0x000fc40000000000 */
[----:B------:R-:W-:Y:S02]  /*0280*/  UIADD3 UR5, UPT, UPT, UR4, 0x4000, URZ ;  /* 0x0000400004057890 */ /* 0x000fe4000fffe0ff */
[----:B-1----:R-:W-:Y:S02]  /*0290*/  ULEA UR7, UR6, UR4, 0x18 ;  /* 0x0000000406077291 */ /* 0x002fe4000f8ec0ff */
[----:B------:R-:W-:Y:S02]  /*02a0*/  UIADD3 UR4, UPT, UPT, UR4, 0x8000, URZ ;  /* 0x0000800004047890 */ /* 0x000fe4000fffe0ff */
[----:B------:R-:W-:Y:S02]  /*02b0*/  ULEA UR5, UR6, UR5, 0x18 ;  /* 0x0000000506057291 */ /* 0x000fe4000f8ec0ff */
[----:B------:R-:W-:Y:S01]  /*02c0*/  LEA R0, R9, UR7, 0x8 ;  /* 0x0000000709007c11 */ /* 0x000fe2000f8e40ff */
[----:B------:R-:W-:-:S04]  /*02d0*/  ULEA UR4, UR6, UR4, 0x18 ;  /* 0x0000000406047291 */ /* 0x000fc8000f8ec0ff */
[----:B0-----:R-:W-:Y:S01]  /*02e0*/  IMAD R3, R7, 0x4, R0 ;  /* 0x0000000407037824 */ /* 0x001fe200078e0200 */
[----:B------:R-:W-:Y:S02]  /*02f0*/  LEA R0, R9, UR5, 0x8 ;  /* 0x0000000509007c11 */ /* 0x000fe4000f8e40ff */
[----:B------:R-:W-:-:S03]  /*0300*/  LEA R2, R7, UR4, 0x2 ;  /* 0x0000000407027c11 */ /* 0x000fc6000f8e10ff */
[----:B------:R-:W-:Y:S02]  /*0310*/  IMAD R4, R7, 0x4, R0 ;  /* 0x0000000407047824 */ /* 0x000fe400078e0200 */
[----:B------:R-:W-:Y:S01]  /*0320*/  IMAD R5, R9, 0x100, R2 ;  /* 0x0000010009057824 */ /* 0x000fe200078e0202 */
[----:B--2---:R-:W-:Y:S04]  /*0330*/  STS [R3+0x80], R18 ;  /* 0x0000801203007388 */ /* 0x004fe80000000800 */
[----:B----4-:R-:W-:Y:S04]  /*0340*/  STS [R3], R6 ;  /* 0x0000000603007388 */ /* 0x010fe80000000800 */
[----:B---3--:R-:W-:Y:S04]  /*0350*/  STS [R3+0x2000], R14 ;  /* 0x0020000e03007388 */ /* 0x008fe80000000800 */
[----:B-----5:R-:W-:Y:S04]  /*0360*/  STS [R3+0x2080], R16 ;  /* 0x0020801003007388 */ /* 0x020fe80000000800 */
[----:B------:R-:W-:Y:S04]  /*0370*/  STS [R4], R8 ;  /* 0x0000000804007388 */ /* 0x000fe80000000800 */
[----:B------:R-:W-:Y:S04]  /*0380*/  STS [R4+0x80], R15 ;  /* 0x0000800f04007388 */ /* 0x000fe80000000800 */
[----:B------:R-:W-:Y:S04]  /*0390*/  STS [R4+0x2000], R17 ;  /* 0x0020001104007388 */ /* 0x000fe80000000800 */
[----:B------:R-:W-:Y:S04]  /*03a0*/  STS [R4+0x2080], R25 ;  /* 0x0020801904007388 */ /* 0x000fe80000000800 */
[----:B------:R-:W-:Y:S04]  /*03b0*/  STS [R5], R24 ;  /* 0x0000001805007388 */ /* 0x000fe80000000800 */
[----:B------:R-:W-:Y:S04]  /*03c0*/  STS [R5+0x80], R26 ;  /* 0x0000801a05007388 */ /* 0x000fe80000000800 */
[----:B------:R-:W-:Y:S04]  /*03d0*/  STS [R5+0x2000], R28 ;  /* 0x0020001c05007388 */ /* 0x000fe80000000800 */
[----:B------:R-:W-:Y:S01]  /*03e0*/  STS [R5+0x2080], R27 ;  /* 0x0020801b05007388 */ /* 0x000fe20000000800 */
[----:B------:R-:W-:Y:S06]  /*03f0*/  BAR.SYNC.DEFER_BLOCKING 0x0 ;  /* 0x0000000000007b1d */ /* 0x000fec0000010000 */
[----:B------:R-:W-:Y:S04]  /*0400*/  LDS R11, [R3] ;  /* 0x00000000030b7984 */ /* 0x000fe80000000800 */
[----:B------:R-:W-:Y:S04]  /*0410*/  LDS R24, [R2] ;  /* 0x0000000002187984 */ /* 0x000fe80000000800 */
[----:B------:R-:W-:Y:S04]  /*0420*/  LDS R29, [R3+0x2000] ;  /* 0x00200000031d7984 */ /* 0x000fe80000000800 */
[----:B------:R-:W0:Y:S04]  /*0430*/  LDS.128 R12, [R0] ;  /* 0x00000000000c7984 */ /* 0x000e280000000c00 */
[----:B------:R-:W1:Y:S04]  /*0440*/  LDS.128 R16, [R0+0x2000] ;  /* 0x0020000000107984 */ /* 0x000e680000000c00 */
[----:B------:R-:W-:Y:S04]  /*0450*/  LDS R10, [R3+0x80] ;  /* 0x00008000030a7984 */ /* 0x000fe80000000800 */
[----:B------:R-:W2:Y:S04]  /*0460*/  LDS R9, [R2+0x80] ;  /* 0x0000800002097984 */ /* 0x000ea80000000800 */
[----:B------:R-:W3:Y:S04]  /*0470*/  LDS R7, [R3+0x2080] ;  /* 0x0020800003077984 */ /* 0x000ee80000000800 */
[----:B------:R-:W4:Y:S04]  /*0480*/  LDS R6, [R2+0x100] ;  /* 0x0001000002067984 */ /* 0x000f280000000800 */
[----:B------:R-:W5:Y:S04]  /*0490*/  LDS R4, [R2+0x180] ;  /* 0x0001800002047984 */ /* 0x000f680000000800 */
[----:B------:R-:W5:Y:S04]  /*04a0*/  LDS R5, [R2+0x200] ;  /* 0x0002000002057984 */ /* 0x000f680000000800 */
[----:B------:R-:W5:Y:S04]  /*04b0*/  LDS R25, [R2+0x280] ;  /* 0x0002800002197984 */ /* 0x000f680000000800 */
[----:B------:R-:W5:Y:S01]  /*04c0*/  LDS R26, [R2+0x300] ;  /* 0x00030000021a7984 */ /* 0x000f620000000800 */
[----:B0-----:R-:W-:-:S03]  /*04d0*/  VIADDMNMX R8, R24, R12, R11, PT ;  /* 0x0000000c18087246 */ /* 0x001fc6000380010b */
[----:B------:R-:W-:Y:S01]  /*04e0*/  LDS R28, [R2+0x3980] ;  /* 0x00398000021c7984 */ /* 0x000fe20000000800 */
[----:B-1----:R-:W-:-:S03]  /*04f0*/  VIADDMNMX R29, R24, R16, R29, PT ;  /* 0x00000010181d7246 */ /* 0x002fc6000380011d */
[----:B------:R-:W0:Y:S01]  /*0500*/  LDS R24, [R2+0x380] ;  /* 0x0003800002187984 */ /* 0x000e220000000800 */
[C---:B--2---:R-:W-:Y:S02]  /*0510*/  VIADDMNMX R10, R9.reuse, R12, R10, PT ;  /* 0x0000000c090a7246 */ /* 0x044fe4000380010a */
[----:B---3--:R-:W-:Y:S02]  /*0520*/  VIADDMNMX R7, R9, R16, R7, PT ;  /* 0x0000001009077246 */ /* 0x008fe40003800107 */
[C---:B----4-:R-:W-:Y:S02]  /*0530*/  VIADDMNMX R8, R6.reuse, R13, R8, PT ;  /* 0x0000000d06087246 */ /* 0x050fe40003800108 */
[----:B------:R-:W-:Y:S02]  /*0540*/  VIADDMNMX R16, R6, R17, R29, PT ;  /* 0x0000001106107246 */ /* 0x000fe4000380011d */
[C---:B-----5:R-:W-:Y:S02]  /*0550*/  VIADDMNMX R10, R4.reuse, R13, R10, PT ;  /* 0x0000000d040a7246 */ /* 0x060fe4000380010a */
[----:B------:R-:W-:Y:S01]  /*0560*/  VIADDMNMX R17, R4, R17, R7, PT ;  /* 0x0000001104117246 */ /* 0x000fe20003800107 */
[----:B------:R-:W-:Y:S01]  /*0570*/  LDS R13, [R2+0x400] ;  /* 0x00040000020d7984 */ /* 0x000fe20000000800 */
[----:B------:R-:W-:-:S02]  /*0580*/  VIADDMNMX R12, R5, R14, R8, PT ;  /* 0x0000000e050c7246 */ /* 0x000fc40003800108 */
[----:B------:R-:W-:Y:S02]  /*0590*/  VIADDMNMX R16, R5, R18, R16, PT ;  /* 0x0000001205107246 */ /* 0x000fe40003800110 */
[C---:B------:R-:W-:Y:S01]  /*05a0*/  VIADDMNMX R14, R25.reuse, R14, R10, PT ;  /* 0x0000000e190e7246 */ /* 0x040fe2000380010a */
[----:B------:R-:W1:Y:S04]  /*05b0*/  LDS.128 R4, [R0+0x10] ;  /* 0x0000100000047984 */ /* 0x000e680000000c00 */
[----:B------:R-:W2:Y:S01]  /*05c0*/  LDS.128 R8, [R0+0x2010] ;  /* 0x0020100000087984 */ /* 0x000ea20000000c00 */
[----:B------:R-:W-:Y:S02]  /*05d0*/  VIADDMNMX R18, R25, R18, R17, PT ;  /* 0x0000001219127246 */ /* 0x000fe40003800111 */
[C---:B------:R-:W-:Y:S01]  /*05e0*/  VIADDMNMX R12, R26.reuse, R15, R12, PT ;  /* 0x0000000f1a0c7246 */ /* 0x040fe2000380010c */
[----:B------:R-:W3:Y:S01]  /*05f0*/  LDS R17, [R2+0x480] ;  /* 0x0004800002117984 */ /* 0x000ee20000000800 */
[----:B------:R-:W-:-:S03]  /*0600*/  VIADDMNMX R26, R26, R19, R16, PT ;  /* 0x000000131a1a7246 */ /* 0x000fc60003800110 */
[----:B------:R-:W-:Y:S01]  /*0610*/  LDS R25, [R2+0x680] ;  /* 0x0006800002197984 */ /* 0x000fe20000000800 */
[C---:B0-----:R-:W-:Y:S02]  /*0620*/  VIADDMNMX R15, R24.reuse, R15, R14, PT ;  /* 0x0000000f180f7246 */ /* 0x041fe4000380010e */
[----:B------:R-:W-:Y:S01]  /*0630*/  VIADDMNMX R16, R24, R19, R18, PT ;  /* 0x0000001318107246 */ /* 0x000fe20003800112 */
[----:B------:R-:W0:Y:S04]  /*0640*/  LDS R14, [R2+0x500] ;  /* 0x00050000020e7984 */ /* 0x000e280000000800 */
[----:B------:R-:W4:Y:S04]  /*0650*/  LDS R18, [R2+0x580] ;  /* 0x0005800002127984 */ /* 0x000f280000000800 */
[----:B------:R-:W5:Y:S04]  /*0660*/  LDS R19, [R2+0x600] ;  /* 0x0006000002137984 */ /* 0x000f680000000800 */
[----:B------:R-:W5:Y:S01]  /*0670*/  LDS R24, [R2+0x700] ;  /* 0x0007000002187984 */ /* 0x000f620000000800 */
[----:B-1----:R-:W-:-:S02]  /*0680*/  VIADDMNMX R12, R13, R4, R12, PT ;  /* 0x000000040d0c7246 */ /* 0x002fc4000380010c */
[----:B--2---:R-:W-:Y:S02]  /*0690*/  VIADDMNMX R13, R13, R8, R26, PT ;  /* 0x000000080d0d7246 */ /* 0x004fe4000380011a */
[----:B------:R-:W1:Y:S01]  /*06a0*/  LDS R26, [R2+0x780] ;  /* 0x00078000021a7984 */ /* 0x000e620000000800 */
[C---:B---3--:R-:W-:Y:S02]  /*06b0*/  VIADDMNMX R15, R17.reuse, R4, R15, PT ;  /* 0x00000004110f7246 */ /* 0x048fe4000380010f */
[----:B------:R-:W-:Y:S02]  /*06c0*/  VIADDMNMX R16, R17, R8, R16, PT ;  /* 0x0000000811107246 */ /* 0x000fe40003800110 */
[C---:B0-----:R-:W-:Y:S02]  /*06d0*/  VIADDMNMX R4, R14.reuse, R5, R12, PT ;  /* 0x000000050e047246 */ /* 0x041fe4000380010c */
[----:B------:R-:W-:Y:S02]  /*06e0*/  VIADDMNMX R8, R14, R9, R13, PT ;  /* 0x000000090e087246 */ /* 0x000fe4000380010d */
[----:B----4-:R-:W-:-:S02]  /*06f0*/  VIADDMNMX R15, R18, R5, R15, PT ;  /* 0x00000005120f7246 */ /* 0x010fc4000380010f */
[----:B------:R-:W-:Y:S01]  /*0700*/  VIADDMNMX R9, R18, R9, R16, PT ;  /* 0x0000000912097246 */ /* 0x000fe20003800110 */
[----:B------:R-:W-:Y:S01]  /*0710*/  LDS R5, [R2+0x800] ;  /* 0x0008000002057984 */ /* 0x000fe20000000800 */
[-C--:B-----5:R-:W-:Y:S02]  /*0720*/  VIADDMNMX R4, R19, R6.reuse, R4, PT ;  /* 0x0000000613047246 */ /* 0x0a0fe40003800104 */
[----:B------:R-:W-:Y:S02]  /*0730*/  VIADDMNMX R6, R25, R6, R15, PT ;  /* 0x0000000619067246 */ /* 0x000fe4000380010f */
[-C--:B------:R-:W-:Y:S01]  /*0740*/  VIADDMNMX R8, R19, R10.reuse, R8, PT ;  /* 0x0000000a13087246 */ /* 0x080fe20003800108 */
[----:B------:R-:W0:Y:S01]  /*0750*/  LDS.128 R12, [R0+0x20] ;  /* 0x00002000000c7984 */ /* 0x000e220000000c00 */
[----:B------:R-:W-:-:S03]  /*0760*/  VIADDMNMX R10, R25, R10, R9, PT ;  /* 0x0000000a190a7246 */ /* 0x000fc60003800109 */
[----:B------:R-:W2:Y:S01]  /*0770*/  LDS.128 R16, [R0+0x2020] ;  /* 0x0020200000107984 */ /* 0x000ea20000000c00 */
[----:B------:R-:W-:-:S03]  /*0780*/  VIADDMNMX R4, R24, R7, R4, PT ;  /* 0x0000000718047246 */ /* 0x000fc60003800104 */
[----:B------:R-:W3:Y:S01]  /*0790*/  LDS R9, [R2+0x880] ;  /* 0x0008800002097984 */ /* 0x000ee20000000800 */
[----:B------:R-:W-:-:S03]  /*07a0*/  VIADDMNMX R24, R24, R11, R8, PT ;  /* 0x0000000b18187246 */ /* 0x000fc60003800108 */
[----:B------:R-:W-:Y:S01]  /*07b0*/  LDS R25, [R2+0xa80] ;  /* 0x000a800002197984 */ /* 0x000fe20000000800 */
[C---:B-1----:R-:W-:Y:S02]  /*07c0*/  VIADDMNMX R7, R26.reuse, R7, R6, PT ;  /* 0x000000071a077246 */ /* 0x042fe40003800106 */
[----:B------:R-:W-:Y:S01]  /*07d0*/  VIADDMNMX R8, R26, R11, R10, PT ;  /* 0x0000000b1a087246 */ /* 0x000fe2000380010a */
[----:B------:R-:W1:Y:S04]  /*07e0*/  LDS R6, [R2+0x900] ;  /* 0x0009000002067984 */ /* 0x000e680000000800 */
[----:B------:R-:W4:Y:S04]  /*07f0*/  LDS R10, [R2+0x980] ;  /* 0x00098000020a7984 */ /* 0x000f280000000800 */
[----:B------:R-:W5:Y:S04]  /*0800*/  LDS R11, [R2+0xa00] ;  /* 0x000a0000020b7984 */ /* 0x000f680000000800 */
[----:B------:R-:W-:Y:S01]  /*0810*/  LDS R26, [R2+0xb80] ;  /* 0x000b8000021a7984 */ /* 0x000fe20000000800 */
[----:B0-----:R-:W-:-:S02]  /*0820*/  VIADDMNMX R4, R5, R12, R4, PT ;  /* 0x0000000c05047246 */ /* 0x001fc40003800104 */
[----:B--2---:R-:W-:Y:S02]  /*0830*/  VIADDMNMX R5, R5, R16, R24, PT ;  /* 0x0000001005057246 */ /* 0x004fe40003800118 */
[----:B------:R-:W0:Y:S01]  /*0840*/  LDS R24, [R2+0xb00] ;  /* 0x000b000002187984 */ /* 0x000e220000000800 */
[C---:B---3--:R-:W-:Y:S02]  /*0850*/  VIADDMNMX R7, R9.reuse, R12, R7, PT ;  /* 0x0000000c09077246 */ /* 0x048fe40003800107 */
[----:B------:R-:W-:Y:S02]  /*0860*/  VIADDMNMX R8, R9, R16, R8, PT ;  /* 0x0000001009087246 */ /* 0x000fe40003800108 */
[C---:B-1----:R-:W-:Y:S02]  /*0870*/  VIADDMNMX R4, R6.reuse, R13, R4, PT ;  /* 0x0000000d06047246 */ /* 0x042fe40003800104 */
[----:B------:R-:W-:Y:S02]  /*0880*/  VIADDMNMX R5, R6, R17, R5, PT ;  /* 0x0000001106057246 */ /* 0x000fe40003800105 */
[----:B----4-:R-:W-:-:S02]  /*0890*/  VIADDMNMX R7, R10, R13, R7, PT ;  /* 0x0000000d0a077246 */ /* 0x010fc40003800107 */
[----:B------:R-:W-:Y:S01]  /*08a0*/  VIADDMNMX R17, R10, R17, R8, PT ;  /* 0x000000110a117246 */ /* 0x000fe20003800108 */
[----:B------:R-:W-:Y:S01]  /*08b0*/  LDS R13, [R2+0xc00] ;  /* 0x000c0000020d7984 */ /* 0x000fe20000000800 */
[C---:B-----5:R-:W-:Y:S02]  /*08c0*/  VIADDMNMX R12, R11.reuse, R14, R4, PT ;  /* 0x0000000e0b0c7246 */ /* 0x060fe40003800104 */
[----:B------:R-:W-:Y:S02]  /*08d0*/  VIADDMNMX R16, R11, R18, R5, PT ;  /* 0x000000120b107246 */ /* 0x000fe40003800105 */
[C---:B------:R-:W-:Y:S01]  /*08e0*/  VIADDMNMX R14, R25.reuse, R14, R7, PT ;  /* 0x0000000e190e7246 */ /* 0x040fe20003800107 */
[----:B------:R-:W-:Y:S04]  /*08f0*/  LDS.128 R8, [R0+0x2030] ;  /* 0x0020300000087984 */ /* 0x000fe80000000c00 */
[----:B------:R-:W1:Y:S01]  /*0900*/  LDS.128 R4, [R0+0x30] ;  /* 0x0000300000047984 */ /* 0x000e620000000c00 */
[----:B------:R-:W-:-:S03]  /*0910*/  VIADDMNMX R18, R25, R18, R17, PT ;  /* 0x0000001219127246 */ /* 0x000fc60003800111 */
[----:B------:R-:W2:Y:S04]  /*0920*/  LDS R17, [R2+0xc80] ;  /* 0x000c800002117984 */ /* 0x000ea80000000800 */
[----:B------:R-:W-:Y:S01]  /*0930*/  LDS R25, [R2+0xe80] ;  /* 0x000e800002197984 */ /* 0x000fe20000000800 */
[C---:B0-----:R-:W-:Y:S02]  /*0940*/  VIADDMNMX R12, R24.reuse, R15, R12, PT ;  /* 0x0000000f180c7246 */ /* 0x041fe4000380010c */
[----:B------:R-:W-:Y:S02]  /*0950*/  VIADDMNMX R24, R24, R19, R16, PT ;  /* 0x0000001318187246 */ /* 0x000fe40003800110 */
[C---:B------:R-:W-:Y:S02]  /*0960*/  VIADDMNMX R15, R26.reuse, R15, R14, PT ;  /* 0x0000000f1a0f7246 */ /* 0x040fe4000380010e */
[----:B------:R-:W-:Y:S01]  /*0970*/  VIADDMNMX R16, R26, R19, R18, PT ;  /* 0x000000131a107246 */ /* 0x000fe20003800112 */
[----:B------:R-:W0:Y:S04]  /*0980*/  LDS R14, [R2+0xd00] ;  /* 0x000d0000020e7984 */ /* 0x000e280000000800 */
[----:B------:R-:W3:Y:S04]  /*0990*/  LDS R18, [R2+0xd80] ;  /* 0x000d800002127984 */ /* 0x000ee80000000800 */
[----:B------:R-:W4:Y:S04]  /*09a0*/  LDS R19, [R2+0xe00] ;  /* 0x000e000002137984 */ /* 0x000f280000000800 */
[----:B------:R-:W5:Y:S01]  /*09b0*/  LDS R26, [R2+0xf00] ;  /* 0x000f0000021a7984 */ /* 0x000f620000000800 */
[----:B-1----:R-:W-:-:S02]  /*09c0*/  VIADDMNMX R12, R13, R4, R12, PT ;  /* 0x000000040d0c7246 */ /* 0x002fc4000380010c */
[----:B------:R-:W-:Y:S02]  /*09d0*/  VIADDMNMX R13, R13, R8, R24, PT ;  /* 0x000000080d0d7246 */ /* 0x000fe40003800118 */
[----:B------:R-:W1:Y:S01]  /*09e0*/  LDS R24, [R2+0xf80] ;  /* 0x000f800002187984 */ /* 0x000e620000000800 */
[C---:B--2---:R-:W-:Y:S02]  /*09f0*/  VIADDMNMX R15, R17.reuse, R4, R15, PT ;  /* 0x00000004110f7246 */ /* 0x044fe4000380010f */
[----:B------:R-:W-:Y:S02]  /*0a00*/  VIADDMNMX R16, R17, R8, R16, PT ;  /* 0x0000000811107246 */ /* 0x000fe40003800110 */
[C---:B0-----:R-:W-:Y:S02]  /*0a10*/  VIADDMNMX R4, R14.reuse, R5, R12, PT ;  /* 0x000000050e047246 */ /* 0x041fe4000380010c */
[----:B------:R-:W-:Y:S02]  /*0a20*/  VIADDMNMX R8, R14, R9, R13, PT ;  /* 0x000000090e087246 */ /* 0x000fe4000380010d */
[----:B---3--:R-:W-:-:S02]  /*0a30*/  VIADDMNMX R15, R18, R5, R15, PT ;  /* 0x00000005120f7246 */ /* 0x008fc4000380010f */
[----:B------:R-:W-:Y:S01]  /*0a40*/  VIADDMNMX R9, R18, R9, R16, PT ;  /* 0x0000000912097246 */ /* 0x000fe20003800110 */
[----:B------:R-:W-:Y:S01]  /*0a50*/  LDS R5, [R2+0x1000] ;  /* 0x0010000002057984 */ /* 0x000fe20000000800 */
[-C--:B----4-:R-:W-:Y:S02]  /*0a60*/  VIADDMNMX R4, R19, R6.reuse, R4, PT ;  /* 0x0000000613047246 */ /* 0x090fe40003800104 */
[----:B------:R-:W-:Y:S02]  /*0a70*/  VIADDMNMX R6, R25, R6, R15, PT ;  /* 0x0000000619067246 */ /* 0x000fe4000380010f */
[-C--:B------:R-:W-:Y:S01]  /*0a80*/  VIADDMNMX R8, R19, R10.reuse, R8, PT ;  /* 0x0000000a13087246 */ /* 0x080fe20003800108 */
[----:B------:R-:W0:Y:S01]  /*0a90*/  LDS.128 R12, [R0+0x40] ;  /* 0x00004000000c7984 */ /* 0x000e220000000c00 */
[----:B------:R-:W-:-:S03]  /*0aa0*/  VIADDMNMX R10, R25, R10, R9, PT ;  /* 0x0000000a190a7246 */ /* 0x000fc60003800109 */
[----:B------:R-:W2:Y:S01]  /*0ab0*/  LDS.128 R16, [R0+0x2040] ;  /* 0x0020400000107984 */ /* 0x000ea20000000c00 */
[----:B-----5:R-:W-:-:S03]  /*0ac0*/  VIADDMNMX R4, R26, R7, R4, PT ;  /* 0x000000071a047246 */ /* 0x020fc60003800104 */
        /* <DEDUP_REMOVED lines=8> */
[----:B------:R-:W5:Y:S01]  /*0b50*/  LDS R24, [R2+0x1300] ;  /* 0x0013000002187984 */ /* 0x000f620000000800 */
        /* <DEDUP_REMOVED lines=15> */
[----:B------:R-:W-:-:S02]  /*0c50*/  VIADDMNMX R18, R25, R18, R17, PT ;  /* 0x0000001219127246 */ /* 0x000fc40003800111 */
[C---:B------:R-:W-:Y:S01]  /*0c60*/  VIADDMNMX R12, R24.reuse, R15, R12, PT ;  /* 0x0000000f180c7246 */ /* 0x040fe2000380010c */
[----:B------:R-:W2:Y:S01]  /*0c70*/  LDS R17, [R2+0x1480] ;  /* 0x0014800002117984 */ /* 0x000ea20000000800 */
[----:B------:R-:W-:-:S03]  /*0c80*/  VIADDMNMX R24, R24, R19, R16, PT ;  /* 0x0000001318187246 */ /* 0x000fc60003800110 */
[----:B------:R-:W-:Y:S01]  /*0c90*/  LDS R25, [R2+0x1680] ;  /* 0x0016800002197984 */ /* 0x000fe20000000800 */
[C---:B0-----:R-:W-:Y:S02]  /*0ca0*/  VIADDMNMX R15, R26.reuse, R15, R14, PT ;  /* 0x0000000f1a0f7246 */ /* 0x041fe4000380010e */
[----:B------:R-:W-:Y:S01]  /*0cb0*/  VIADDMNMX R16, R26, R19, R18, PT ;  /* 0x000000131a107246 */ /* 0x000fe20003800112 */
[----:B------:R-:W0:Y:S04]  /*0cc0*/  LDS R14, [R2+0x1500] ;  /* 0x00150000020e7984 */ /* 0x000e280000000800 */
[----:B------:R-:W3:Y:S04]  /*0cd0*/  LDS R18, [R2+0x1580] ;  /* 0x0015800002127984 */ /* 0x000ee80000000800 */
[----:B------:R-:W4:Y:S04]  /*0ce0*/  LDS R19, [R2+0x1600] ;  /* 0x0016000002137984 */ /* 0x000f280000000800 */
[----:B------:R-:W-:Y:S01]  /*0cf0*/  LDS R26, [R2+0x1780] ;  /* 0x00178000021a7984 */ /* 0x000fe20000000800 */
        /* <DEDUP_REMOVED lines=15> */
[----:B------:R-:W2:Y:S04]  /*0df0*/  LDS.128 R16, [R0+0x2060] ;  /* 0x0020600000107984 */ /* 0x000ea80000000c00 */
[----:B------:R-:W3:Y:S04]  /*0e00*/  LDS R9, [R2+0x1880] ;  /* 0x0018800002097984 */ /* 0x000ee80000000800 */
[----:B------:R-:W-:Y:S01]  /*0e10*/  LDS R25, [R2+0x1a80] ;  /* 0x001a800002197984 */ /* 0x000fe20000000800 */
[C---:B-1----:R-:W-:Y:S02]  /*0e20*/  VIADDMNMX R4, R24.reuse, R7, R4, PT ;  /* 0x0000000718047246 */ /* 0x042fe40003800104 */
[----:B------:R-:W-:-:S02]  /*0e30*/  VIADDMNMX R24, R24, R11, R8, PT ;  /* 0x0000000b18187246 */ /* 0x000fc40003800108 */
[C---:B------:R-:W-:Y:S02]  /*0e40*/  VIADDMNMX R7, R26.reuse, R7, R6, PT ;  /* 0x000000071a077246 */ /* 0x040fe40003800106 */
        /* <DEDUP_REMOVED lines=23> */
[----:B------:R-:W-:Y:S02]  /*0fc0*/  VIADDMNMX R26, R26, R19, R16, PT ;  /* 0x000000131a1a7246 */ /* 0x000fe40003800110 */
[C---:B0-----:R-:W-:Y:S01]  /*0fd0*/  VIADDMNMX R15, R24.reuse, R15, R14, PT ;  /* 0x0000000f180f7246 */ /* 0x041fe2000380010e */
[----:B------:R-:W-:Y:S01]  /*0fe0*/  LDS R25, [R2+0x1e80] ;  /* 0x001e800002197984 */ /* 0x000fe20000000800 */
[----:B------:R-:W-:-:S03]  /*0ff0*/  VIADDMNMX R16, R24, R19, R18, PT ;  /* 0x0000001318107246 */ /* 0x000fc60003800112 */
        /* <DEDUP_REMOVED lines=46> */
[----:B------:R-:W2:Y:S01]  /*12e0*/  LDS R17, [R2+0x2480] ;  /* 0x0024800002117984 */ /* 0x000ea20000000800 */
[----:B0-----:R-:W-:-:S03]  /*12f0*/  VIADDMNMX R12, R24, R15, R12, PT ;  /* 0x0000000f180c7246 */ /* 0x001fc6000380010c */
[----:B------:R-:W-:Y:S01]  /*1300*/  LDS R25, [R2+0x2680] ;  /* 0x0026800002197984 */ /* 0x000fe20000000800 */
        /* <DEDUP_REMOVED lines=117> */
[-C--:B------:R-:W-:Y:S02]  /*1a60*/  VIADDMNMX R4, R14, R5.reuse, R12, PT ;  /* 0x000000050e047246 */ /* 0x080fe4000380010c */
[----:B---3--:R-:W-:-:S02]  /*1a70*/  VIADDMNMX R15, R18, R5, R15, PT ;  /* 0x00000005120f7246 */ /* 0x008fc4000380010f */
[----:B------:R-:W-:Y:S01]  /*1a80*/  VIADDMNMX R9, R18, R9, R16, PT ;  /* 0x0000000912097246 */ /* 0x000fe20003800110 */
[----:B------:R-:W-:Y:S01]  /*1a90*/  LDS R5, [R2+0x3800] ;  /* 0x0038000002057984 */ /* 0x000fe20000000800 */
[C---:B----4-:R-:W-:Y:S02]  /*1aa0*/  VIADDMNMX R8, R19.reuse, R10, R8, PT ;  /* 0x0000000a13087246 */ /* 0x050fe40003800108 */
[-C--:B------:R-:W-:Y:S02]  /*1ab0*/  VIADDMNMX R4, R19, R6.reuse, R4, PT ;  /* 0x0000000613047246 */ /* 0x080fe40003800104 */
[C---:B------:R-:W-:Y:S01]  /*1ac0*/  VIADDMNMX R27, R25.reuse, R6, R15, PT ;  /* 0x00000006191b7246 */ /* 0x040fe2000380010f */
[----:B------:R-:W0:Y:S01]  /*1ad0*/  LDS.128 R16, [R0+0x20e0] ;  /* 0x0020e00000107984 */ /* 0x000e220000000c00 */
[----:B------:R-:W-:-:S03]  /*1ae0*/  VIADDMNMX R10, R25, R10, R9, PT ;  /* 0x0000000a190a7246 */ /* 0x000fc60003800109 */
[----:B------:R-:W2:Y:S01]  /*1af0*/  LDS.128 R12, [R0+0xe0] ;  /* 0x0000e000000c7984 */ /* 0x000ea20000000c00 */
[----:B-----5:R-:W-:-:S03]  /*1b00*/  VIADDMNMX R6, R24, R11, R8, PT ;  /* 0x0000000b18067246 */ /* 0x020fc60003800108 */
[----:B------:R-:W3:Y:S04]  /*1b10*/  LDS R9, [R2+0x3880] ;  /* 0x0038800002097984 */ /* 0x000ee80000000800 */
[----:B------:R-:W4:Y:S04]  /*1b20*/  LDS R8, [R2+0x3900] ;  /* 0x0039000002087984 */ /* 0x000f280000000800 */
[----:B------:R-:W5:Y:S01]  /*1b30*/  LDS R25, [R2+0x3a00] ;  /* 0x003a000002197984 */ /* 0x000f620000000800 */
[----:B-1----:R-:W-:-:S03]  /*1b40*/  VIADDMNMX R10, R26, R11, R10, PT ;  /* 0x0000000b1a0a7246 */ /* 0x002fc6000380010a */
[----:B------:R-:W1:Y:S01]  /*1b50*/  LDS R11, [R2+0x3a80] ;  /* 0x003a8000020b7984 */ /* 0x000e620000000800 */
[-C--:B------:R-:W-:Y:S02]  /*1b60*/  VIADDMNMX R4, R24, R7.reuse, R4, PT ;  /* 0x0000000718047246 */ /* 0x080fe40003800104 */
[----:B------:R-:W-:Y:S01]  /*1b70*/  VIADDMNMX R7, R26, R7, R27, PT ;  /* 0x000000071a077246 */ /* 0x000fe2000380011b */
[----:B------:R-:W1:Y:S04]  /*1b80*/  LDS R24, [R2+0x3b00] ;  /* 0x003b000002187984 */ /* 0x000e680000000800 */
[----:B------:R-:W1:Y:S01]  /*1b90*/  LDS R26, [R2+0x3b80] ;  /* 0x003b8000021a7984 */ /* 0x000e620000000800 */
[C---:B0-----:R-:W-:Y:S02]  /*1ba0*/  VIADDMNMX R6, R5.reuse, R16, R6, PT ;  /* 0x0000001005067246 */ /* 0x041fe40003800106 */
[----:B--2---:R-:W-:-:S02]  /*1bb0*/  VIADDMNMX R4, R5, R12, R4, PT ;  /* 0x0000000c05047246 */ /* 0x004fc40003800104 */
[C---:B---3--:R-:W-:Y:S02]  /*1bc0*/  VIADDMNMX R7, R9.reuse, R12, R7, PT ;  /* 0x0000000c09077246 */ /* 0x048fe40003800107 */
[----:B------:R-:W-:Y:S02]  /*1bd0*/  VIADDMNMX R10, R9, R16, R10, PT ;  /* 0x00000010090a7246 */ /* 0x000fe4000380010a */
[C---:B----4-:R-:W-:Y:S01]  /*1be0*/  VIADDMNMX R4, R8.reuse, R13, R4, PT ;  /* 0x0000000d08047246 */ /* 0x050fe20003800104 */
[----:B------:R-:W-:Y:S01]  /*1bf0*/  LDS R16, [R2+0x3d80] ;  /* 0x003d800002107984 */ /* 0x000fe20000000800 */
[----:B------:R-:W-:Y:S02]  /*1c00*/  VIADDMNMX R6, R8, R17, R6, PT ;  /* 0x0000001108067246 */ /* 0x000fe40003800106 */
[C---:B------:R-:W-:Y:S02]  /*1c10*/  VIADDMNMX R7, R28.reuse, R13, R7, PT ;  /* 0x0000000d1c077246 */ /* 0x040fe40003800107 */
[----:B------:R-:W-:Y:S01]  /*1c20*/  VIADDMNMX R10, R28, R17, R10, PT ;  /* 0x000000111c0a7246 */ /* 0x000fe2000380010a */
[----:B------:R-:W-:Y:S01]  /*1c30*/  LDS R13, [R2+0x3c80] ;  /* 0x003c8000020d7984 */ /* 0x000fe20000000800 */
[----:B-----5:R-:W-:-:S02]  /*1c40*/  VIADDMNMX R12, R25, R14, R4, PT ;  /* 0x0000000e190c7246 */ /* 0x020fc40003800104 */
[----:B------:R-:W-:Y:S01]  /*1c50*/  VIADDMNMX R25, R25, R18, R6, PT ;  /* 0x0000001219197246 */ /* 0x000fe20003800106 */
[----:B------:R-:W-:Y:S01]  /*1c60*/  LDS R17, [R2+0x3c00] ;  /* 0x003c000002117984 */ /* 0x000fe20000000800 */
[C---:B-1----:R-:W-:Y:S02]  /*1c70*/  VIADDMNMX R14, R11.reuse, R14, R7, PT ;  /* 0x0000000e0b0e7246 */ /* 0x042fe40003800107 */
[----:B------:R-:W-:Y:S01]  /*1c80*/  VIADDMNMX R27, R11, R18, R10, PT ;  /* 0x000000120b1b7246 */ /* 0x000fe2000380010a */
[----:B------:R-:W0:Y:S04]  /*1c90*/  LDS.128 R4, [R0+0xf0] ;  /* 0x0000f00000047984 */ /* 0x000e280000000c00 */
[----:B------:R-:W1:Y:S01]  /*1ca0*/  LDS.128 R8, [R0+0x20f0] ;  /* 0x0020f00000087984 */ /* 0x000e620000000c00 */
[----:B------:R-:W-:-:S03]  /*1cb0*/  VIADDMNMX R12, R24, R15, R12, PT ;  /* 0x0000000f180c7246 */ /* 0x000fc6000380010c */
[----:B------:R-:W2:Y:S01]  /*1cc0*/  LDS R18, [R2+0x3d00] ;  /* 0x003d000002127984 */ /* 0x000ea20000000800 */
[----:B------:R-:W-:Y:S02]  /*1cd0*/  VIADDMNMX R25, R24, R19, R25, PT ;  /* 0x0000001318197246 */ /* 0x000fe40003800119 */
[C---:B------:R-:W-:Y:S01]  /*1ce0*/  VIADDMNMX R28, R26.reuse, R15, R14, PT ;  /* 0x0000000f1a1c7246 */ /* 0x040fe2000380010e */
[----:B------:R-:W-:Y:S01]  /*1cf0*/  LDS R24, [R2+0x3f00] ;  /* 0x003f000002187984 */ /* 0x000fe20000000800 */
[----:B------:R-:W-:-:S03]  /*1d00*/  VIADDMNMX R27, R26, R19, R27, PT ;  /* 0x000000131a1b7246 */ /* 0x000fc6000380011b */
[----:B------:R-:W3:Y:S04]  /*1d10*/  LDS R15, [R2+0x3e80] ;  /* 0x003e8000020f7984 */ /* 0x000ee80000000800 */
[----:B------:R-:W4:Y:S04]  /*1d20*/  LDS R19, [R2+0x3e00] ;  /* 0x003e000002137984 */ /* 0x000f280000000800 */
[----:B------:R-:W5:Y:S01]  /*1d30*/  LDS R14, [R2+0x3f80] ;  /* 0x003f8000020e7984 */ /* 0x000f620000000800 */
[-C--:B0-----:R-:W-:Y:S02]  /*1d40*/  VIADDMNMX R28, R13, R4.reuse, R28, PT ;  /* 0x000000040d1c7246 */ /* 0x081fe4000380011c */
[----:B------:R-:W-:-:S02]  /*1d50*/  VIADDMNMX R12, R17, R4, R12, PT ;  /* 0x00000004110c7246 */ /* 0x000fc4000380010c */
[-C--:B-1----:R-:W-:Y:S02]  /*1d60*/  VIADDMNMX R25, R17, R8.reuse, R25, PT ;  /* 0x0000000811197246 */ /* 0x082fe40003800119 */
[----:B------:R-:W-:Y:S02]  /*1d70*/  VIADDMNMX R27, R13, R8, R27, PT ;  /* 0x000000080d1b7246 */ /* 0x000fe4000380011b */
[-C--:B------:R-:W-:Y:S02]  /*1d80*/  VIADDMNMX R28, R16, R5.reuse, R28, PT ;  /* 0x00000005101c7246 */ /* 0x080fe4000380011c */
[C---:B--2---:R-:W-:Y:S02]  /*1d90*/  VIADDMNMX R12, R18.reuse, R5, R12, PT ;  /* 0x00000005120c7246 */ /* 0x044fe4000380010c */
[-C--:B------:R-:W-:Y:S02]  /*1da0*/  VIADDMNMX R25, R18, R9.reuse, R25, PT ;  /* 0x0000000912197246 */ /* 0x080fe40003800119 */
[----:B------:R-:W-:-:S02]  /*1db0*/  VIADDMNMX R27, R16, R9, R27, PT ;  /* 0x00000009101b7246 */ /* 0x000fc4000380011b */
[C---:B---3--:R-:W-:Y:S02]  /*1dc0*/  VIADDMNMX R28, R15.reuse, R6, R28, PT ;  /* 0x000000060f1c7246 */ /* 0x048fe4000380011c */
[----:B------:R-:W-:Y:S02]  /*1dd0*/  VIADDMNMX R27, R15, R10, R27, PT ;  /* 0x0000000a0f1b7246 */ /* 0x000fe4000380011b */
[C---:B----4-:R-:W-:Y:S02]  /*1de0*/  VIADDMNMX R12, R19.reuse, R6, R12, PT ;  /* 0x00000006130c7246 */ /* 0x050fe4000380010c */
[----:B------:R-:W-:Y:S02]  /*1df0*/  VIADDMNMX R25, R19, R10, R25, PT ;  /* 0x0000000a13197246 */ /* 0x000fe40003800119 */
[-C--:B-----5:R-:W-:Y:S02]  /*1e00*/  VIADDMNMX R28, R14, R7.reuse, R28, PT ;  /* 0x000000070e1c7246 */ /* 0x0a0fe4000380011c */
[----:B------:R-:W-:-:S02]  /*1e10*/  VIADDMNMX R12, R24, R7, R12, PT ;  /* 0x00000007180c7246 */ /* 0x000fc4000380010c */
[-C--:B------:R-:W-:Y:S02]  /*1e20*/  VIADDMNMX R27, R14, R11.reuse, R27, PT ;  /* 0x0000000b0e1b7246 */ /* 0x080fe4000380011b */
[----:B------:R-:W-:Y:S01]  /*1e30*/  VIADDMNMX R25, R24, R11, R25, PT ;  /* 0x0000000b18197246 */ /* 0x000fe20003800119 */
[----:B------:R-:W-:Y:S04]  /*1e40*/  STG.E desc[UR8][R22.64+0x80], R28 ;  /* 0x0000801c16007986 */ /* 0x000fe8000c101908 */
[----:B------:R-:W-:Y:S04]  /*1e50*/  STG.E desc[UR8][R22.64], R12 ;  /* 0x0000000c16007986 */ /* 0x000fe8000c101908 */
[----:B------:R-:W-:Y:S04]  /*1e60*/  STS [R3], R12 ;  /* 0x0000000c03007388 */ /* 0x000fe80000000800 */
[----:B------:R-:W-:Y:S04]  /*1e70*/  STS [R3+0x80], R28 ;  /* 0x0000801c03007388 */ /* 0x000fe80000000800 */
[----:B------:R-:W-:Y:S04]  /*1e80*/  STS [R3+0x2000], R25 ;  /* 0x0020001903007388 */ /* 0x000fe80000000800 */
[----:B------:R-:W-:Y:S04]  /*1e90*/  STS [R3+0x2080], R27 ;  /* 0x0020801b03007388 */ /* 0x000fe80000000800 */
[----:B------:R-:W-:Y:S04]  /*1ea0*/  STG.E desc[UR8][R20.64], R25 ;  /* 0x0000001914007986 */ /* 0x000fe8000c101908 */
[----:B------:R-:W-:Y:S01]  /*1eb0*/  STG.E desc[UR8][R20.64+0x80], R27 ;  /* 0x0000801b14007986 */ /* 0x000fe2000c101908 */
[----:B------:R-:W-:Y:S05]  /*1ec0*/  EXIT ;  /* 0x000000000000794d */ /* 0x000fea0003800000 */
.L_x_0:
[----:B------:R-:W-:-:S00]  /*1ed0*/  BRA `(.L_x_0) ;  /* 0xfffffffc00fc7947 */ /* 0x000fc0000383ffff */
[----:B------:R-:W-:-:S00]  /*1ee0*/  NOP ;  /* 0x0000000000007918 */ /* 0x000fc00000000000 */
        /* <DEDUP_REMOVED lines=9> */
.L_x_3:


//--------------------- .text._Z10cal_phase2iPiii --------------------------
	.section	.text._Z10cal_phase2iPiii,"ax",@progbits
	.align	128
        .global         _Z10cal_phase2iPiii
        .type           _Z10cal_phase2iPiii,@function
        .size           _Z10cal_phase2iPiii,(.L_x_4 - _Z10cal_phase2iPiii)
        .other          _Z10cal_phase2iPiii,@"STO_CUDA_ENTRY STV_DEFAULT"
_Z10cal_phase2iPiii:
.text._Z10cal_phase2iPiii:
[----:B------:R-:W-:Y:S01]  /*0000*/  LDC R1, c[0x0][0x37c] ;  /* 0x0000df00ff017b82 */ /* 0x000fe20000000800 */
[----:B------:R-:W0:Y:S07]  /*0010*/  S2R R2, SR_CTAID.X ;  /* 0x0000000000027919 */ /* 0x000e2e0000002500 */
[----:B------:R-:W0:Y:S02]  /*0020*/  LDC R3, c[0x0][0x394] ;  /* 0x0000e500ff037b82 */ /* 0x000e240000000800 */
[----:B0-----:R-:W-:-:S13]  /*0030*/  ISETP.NE.AND P0, PT, R2, R3, PT ;  /* 0x000000030200720c */ /* 0x001fda0003f05270 */
[----:B------:R-:W-:Y:S05]  /*0040*/  @!P0 EXIT ;  /* 0x000000000000894d */ /* 0x000fea0003800000 */
[----:B------:R-:W0:Y:S01]  /*0050*/  S2R R12, SR_TID.Y ;  /* 0x00000000000c7919 */ /* 0x000e220000002200 */
[----:B------:R-:W1:Y:S01]  /*0060*/  LDC R4, c[0x0][0x380] ;  /* 0x0000e000ff047b82 */ /* 0x000e620000000800 */
[----:B------:R-:W2:Y:S01]  /*0070*/  LDCU.64 UR8, c[0x0][0x358] ;  /* 0x00006b00ff0877ac */ /* 0x000ea20008000a00 */
[----:B------:R-:W3:Y:S06]  /*0080*/  S2R R11, SR_TID.X ;  /* 0x00000000000b7919 */ /* 0x000eec0000002100 */
[----:B------:R-:W4:Y:S01]  /*0090*/  LDC.64 R6, c[0x0][0x388] ;  /* 0x0000e200ff067b82 */ /* 0x000f220000000a00 */
[----:B0-----:R-:W-:-:S02]  /*00a0*/  IMAD R0, R3, 0x40, R12 ;  /* 0x0000004003007824 */ /* 0x001fc400078e020c */
[--C-:B---3--:R-:W-:Y:S02]  /*00b0*/  IMAD R3, R3, 0x40, R11.reuse ;  /* 0x0000004003037824 */ /* 0x108fe400078e020b */
[C---:B------:R-:W-:Y:S02]  /*00c0*/  IMAD R5, R2.reuse, 0x40, R11 ;  /* 0x0000004002057824 */ /* 0x040fe400078e020b */
[----:B------:R-:W-:Y:S02]  /*00d0*/  IMAD R2, R2, 0x40, R12 ;  /* 0x0000004002027824 */ /* 0x000fe400078e020c */
[CC--:B-1----:R-:W-:Y:S02]  /*00e0*/  IMAD R19, R0.reuse, R4.reuse, R3 ;  /* 0x0000000400137224 */ /* 0x0c2fe400078e0203 */
[-C--:B------:R-:W-:Y:S02]  /*00f0*/  IMAD R9, R0, R4.reuse, R5 ;  /* 0x0000000400097224 */ /* 0x080fe400078e0205 */
[----:B------:R-:W-:-:S02]  /*0100*/  IMAD R3, R2, R4, R3 ;  /* 0x0000000402037224 */ /* 0x000fc400078e0203 */
[----:B----4-:R-:W-:-:S04]  /*0110*/  IMAD.WIDE R18, R19, 0x4, R6 ;  /* 0x0000000413127825 */ /* 0x010fc800078e0206 */
[--C-:B------:R-:W-:Y:S01]  /*0120*/  IMAD.WIDE R8, R9, 0x4, R6.reuse ;  /* 0x0000000409087825 */ /* 0x100fe200078e0206 */
[----:B--2---:R-:W2:Y:S03]  /*0130*/  LDG.E R15, desc[UR8][R18.64] ;  /* 0x00000008120f7981 */ /* 0x004ea6000c1e1900 */
[----:B------:R-:W-:Y:S01]  /*0140*/  IMAD.SHL.U32 R5, R4, 0x20, RZ ;  /* 0x0000002004057824 */ /* 0x000fe200078e00ff */
[----:B------:R0:W3:Y:S01]  /*0150*/  LDG.E R16, desc[UR8][R18.64+0x80] ;  /* 0x0000800812107981 */ /* 0x0000e2000c1e1900 */
[----:B------:R-:W-:-:S03]  /*0160*/  IMAD.WIDE R6, R3, 0x4, R6 ;  /* 0x0000000403067825 */ /* 0x000fc600078e0206 */
[----:B------:R-:W4:Y:S01]  /*0170*/  LDG.E R25, desc[UR8][R8.64] ;  /* 0x0000000808197981 */ /* 0x000f22000c1e1900 */
[----:B------:R-:W-:-:S03]  /*0180*/  IMAD.WIDE R20, R5, 0x4, R18 ;  /* 0x0000000405147825 */ /* 0x000fc600078e0212 */
[----:B------:R-:W5:Y:S01]  /*0190*/  LDG.E R27, desc[UR8][R8.64+0x80] ;  /* 0x00008008081b7981 */ /* 0x000f62000c1e1900 */
[----:B------:R-:W-:-:S03]  /*01a0*/  IMAD.WIDE R2, R5, 0x4, R8 ;  /* 0x0000000405027825 */ /* 0x000fc600078e0208 */
[----:B------:R-:W4:Y:S01]  /*01b0*/  LDG.E R17, desc[UR8][R20.64] ;  /* 0x0000000814117981 */ /* 0x000f22000c1e1900 */
[----:B------:R-:W-:-:S03]  /*01c0*/  IMAD.WIDE R4, R5, 0x4, R6 ;  /* 0x0000000405047825 */ /* 0x000fc600078e0206 */
[----:B------:R-:W5:Y:S04]  /*01d0*/  LDG.E R23, desc[UR8][R20.64+0x80] ;  /* 0x0000800814177981 */ /* 0x000f68000c1e1900 */
[----:B------:R-:W5:Y:S04]  /*01e0*/  LDG.E R29, desc[UR8][R2.64] ;  /* 0x00000008021d7981 */ /* 0x000f68000c1e1900 */
[----:B------:R-:W5:Y:S04]  /*01f0*/  LDG.E R22, desc[UR8][R2.64+0x80] ;  /* 0x0000800802167981 */ /* 0x000f68000c1e1900 */
[----:B------:R-:W5:Y:S04]  /*0200*/  LDG.E R24, desc[UR8][R6.64] ;  /* 0x0000000806187981 */ /* 0x000f68000c1e1900 */
[----:B------:R-:W5:Y:S04]  /*0210*/  LDG.E R26, desc[UR8][R6.64+0x80] ;  /* 0x00008008061a7981 */ /* 0x000f68000c1e1900 */
        /* <DEDUP_REMOVED lines=8> */
[----:B------:R-:W-:Y:S01]  /*02a0*/  ULEA UR4, UR6, UR4, 0x18 ;  /* 0x0000000406047291 */ /* 0x000fe2000f8ec0ff */
[----:B------:R-:W-:-:S03]  /*02b0*/  LEA R14, R12, UR7, 0x8 ;  /* 0x000000070c0e7c11 */ /* 0x000fc6000f8e40ff */
[C---:B------:R-:W-:Y:S02]  /*02c0*/  LEA R13, R11.reuse, UR5, 0x2 ;  /* 0x000000050b0d7c11 */ /* 0x040fe4000f8e10ff */
[C---:B------:R-:W-:Y:S01]  /*02d0*/  LEA R10, R12.reuse, UR4, 0x8 ;  /* 0x000000040c0a7c11 */ /* 0x040fe2000f8e40ff */
[C---:B0-----:R-:W-:Y:S02]  /*02e0*/  IMAD R18, R11.reuse, 0x4, R14 ;  /* 0x000000040b127824 */ /* 0x041fe400078e020e */
[----:B------:R-:W-:Y:S02]  /*02f0*/  IMAD R12, R12, 0x100, R13 ;  /* 0x000001000c0c7824 */ /* 0x000fe400078e020d */
[C---:B------:R-:W-:Y:S01]  /*0300*/  IMAD R0, R11.reuse, 0x4, R10 ;  /* 0x000000040b007824 */ /* 0x040fe200078e020a */
[----:B------:R-:W-:Y:S01]  /*0310*/  LEA R11, R11, UR7, 0x2 ;  /* 0x000000070b0b7c11 */ /* 0x000fe2000f8e10ff */
[----:B--2---:R-:W-:Y:S04]  /*0320*/  STS [R18], R15 ;  /* 0x0000000f12007388 */ /* 0x004fe80000000800 */
[----:B---3--:R-:W-:Y:S04]  /*0330*/  STS [R18+0x80], R16 ;  /* 0x0000801012007388 */ /* 0x008fe80000000800 */
[----:B----4-:R-:W-:Y:S04]  /*0340*/  STS [R18+0x2000], R17 ;  /* 0x0020001112007388 */ /* 0x010fe80000000800 */
        /* <DEDUP_REMOVED lines=12> */
[----:B------:R-:W0:Y:S04]  /*0410*/  LDS R15, [R13] ;  /* 0x000000000d0f7984 */ /* 0x000e280000000800 */
[----:B------:R-:W-:Y:S04]  /*0420*/  LDS R19, [R0] ;  /* 0x0000000000137984 */ /* 0x000fe80000000800 */
[----:B------:R-:W-:Y:S04]  /*0430*/  LDS R20, [R0+0x80] ;  /* 0x0000800000147984 */ /* 0x000fe80000000800 */
[----:B------:R-:W-:Y:S04]  /*0440*/  LDS R17, [R0+0x2000] ;  /* 0x0020000000117984 */ /* 0x000fe80000000800 */
[----:B------:R-:W-:Y:S04]  /*0450*/  LDS R21, [R12+0x80] ;  /* 0x000080000c157984 */ /* 0x000fe80000000800 */
[----:B------:R-:W-:Y:S01]  /*0460*/  LDS R25, [R12+0x2000] ;  /* 0x002000000c197984 */ /* 0x000fe20000000800 */
[----:B0-----:R-:W-:-:S03]  /*0470*/  VIADDMNMX R23, R15, R16, R23, PT ;  /* 0x000000100f177246 */ /* 0x001fc60003800117 */
[----:B------:R-:W-:Y:S04]  /*0480*/  LDS R15, [R0+0x2080] ;  /* 0x00208000000f7984 */ /* 0x000fe80000000800 */
[----:B------:R-:W-:Y:S04]  /*0490*/  STS [R12], R23 ;  /* 0x000000170c007388 */ /* 0x000fe80000000800 */
[----:B------:R-:W0:Y:S02]  /*04a0*/  LDS R18, [R13+0x80] ;  /* 0x000080000d127984 */ /* 0x000e240000000800 */
[----:B0-----:R-:W-:-:S05]  /*04b0*/  VIADDMNMX R21, R18, R16, R21, PT ;  /* 0x0000001012157246 */ /* 0x001fca0003800115 */
[----:B------:R-:W-:Y:S04]  /*04c0*/  STS [R12+0x80], R21 ;  /* 0x000080150c007388 */ /* 0x000fe80000000800 */
[----:B------:R-:W-:Y:S04]  /*04d0*/  LDS R24, [R10] ;  /* 0x000000000a187984 */ /* 0x000fe80000000800 */
[----:B------:R-:W0:Y:S04]  /*04e0*/  LDS R22, [R11] ;  /* 0x000000000b167984 */ /* 0x000e280000000800 */
[----:B------:R-:W-:Y:S04]  /*04f0*/  LDS R18, [R14+0x2000] ;  /* 0x002000000e127984 */ /* 0x000fe80000000800 */
[----:B------:R-:W1:Y:S01]  /*0500*/  LDS R16, [R13] ;  /* 0x000000000d107984 */ /* 0x000e620000000800 */
[----:B0-----:R-:W-:-:S03]  /*0510*/  VIADDMNMX R19, R22, R24, R19, PT ;  /* 0x0000001816137246 */ /* 0x001fc60003800113 */
[----:B------:R-:W-:Y:S01]  /*0520*/  LDS R24, [R13+0x80] ;  /* 0x000080000d187984 */ /* 0x000fe20000000800 */
[----:B-1----:R-:W-:-:S03]  /*0530*/  VIADDMNMX R16, R16, R18, R25, PT ;  /* 0x0000001210107246 */ /* 0x002fc60003800119 */
[----:B------:R-:W0:Y:S04]  /*0540*/  LDS R25, [R12+0x2080] ;  /* 0x002080000c197984 */ /* 0x000e280000000800 */
[----:B------:R-:W-:Y:S04]  /*0550*/  STS [R0], R19 ;  /* 0x0000001300007388 */ /* 0x000fe80000000800 */
[----:B------:R-:W1:Y:S01]  /*0560*/  LDS R26, [R10+0x2000] ;  /* 0x002000000a1a7984 */ /* 0x000e620000000800 */
[----:B0-----:R-:W-:-:S03]  /*0570*/  VIADDMNMX R18, R24, R18, R25, PT ;  /* 0x0000001218127246 */ /* 0x001fc60003800119 */
[----:B------:R-:W-:Y:S01]  /*0580*/  LDS R25, [R10] ;  /* 0x000000000a197984 */ /* 0x000fe20000000800 */
[----:B-1----:R-:W-:-:S03]  /*0590*/  VIADDMNMX R17, R22, R26, R17, PT ;  /* 0x0000001a16117246 */ /* 0x002fc60003800111 */
[----:B------:R-:W0:Y:S04]  /*05a0*/  LDS R22, [R11+0x80] ;  /* 0x000080000b167984 */ /* 0x000e280000000800 */
[----:B------:R-:W-:Y:S04]  /*05b0*/  STS [R0+0x2000], R17 ;  /* 0x0020001100007388 */ /* 0x000fe80000000800 */
[----:B------:R-:W-:Y:S04]  /*05c0*/  LDS R24, [R14+0x4] ;  /* 0x000004000e187984 */ /* 0x000fe80000000800 */
[----:B------:R-:W1:Y:S01]  /*05d0*/  LDS R26, [R13+0x100] ;  /* 0x000100000d1a7984 */ /* 0x000e620000000800 */
[----:B0-----:R-:W-:-:S03]  /*05e0*/  VIADDMNMX R20, R22, R25, R20, PT ;  /* 0x0000001916147246 */ /* 0x001fc60003800114 */
[----:B------:R-:W0:Y:S01]  /*05f0*/  LDS R25, [R10+0x2000] ;  /* 0x002000000a197984 */ /* 0x000e220000000800 */
[----:B-1----:R-:W-:-:S05]  /*0600*/  VIADDMNMX R23, R26, R24, R23, PT ;  /* 0x000000181a177246 */ /* 0x002fca0003800117 */
[----:B------:R-:W-:Y:S04]  /*0610*/  STS [R12], R23 ;  /* 0x000000170c007388 */ /* 0x000fe80000000800 */
[----:B------:R-:W1:Y:S01]  /*0620*/  LDS R26, [R13+0x180] ;  /* 0x000180000d1a7984 */ /* 0x000e620000000800 */
[----:B0-----:R-:W-:Y:S02]  /*0630*/  VIADDMNMX R15, R22, R25, R15, PT ;  /* 0x00000019160f7246 */ /* 0x001fe4000380010f */
[----:B-1----:R-:W-:-:S05]  /*0640*/  VIADDMNMX R21, R26, R24, R21, PT ;  /* 0x000000181a157246 */ /* 0x002fca0003800115 */
[----:B------:R-:W-:Y:S04]  /*0650*/  STS [R12+0x80], R21 ;  /* 0x000080150c007388 */ /* 0x000fe80000000800 */
[----:B------:R-:W-:Y:S04]  /*0660*/  LDS R26, [R10+0x4] ;  /* 0x000004000a1a7984 */ /* 0x000fe80000000800 */
[----:B------:R-:W0:Y:S04]  /*0670*/  LDS R22, [R11+0x100] ;  /* 0x000100000b167984 */ /* 0x000e280000000800 */
[----:B------:R-:W-:Y:S04]  /*0680*/  LDS R25, [R14+0x2004] ;  /* 0x002004000e197984 */ /* 0x000fe80000000800 */
[----:B------:R-:W1:Y:S01]  /*0690*/  LDS R24, [R13+0x100] ;  /* 0x000100000d187984 */ /* 0x000e620000000800 */
[----:B0-----:R-:W-:-:S02]  /*06a0*/  VIADDMNMX R19, R22, R26, R19, PT ;  /* 0x0000001a16137246 */ /* 0x001fc40003800113 */
[-C--:B-1----:R-:W-:Y:S02]  /*06b0*/  VIADDMNMX R16, R24, R25.reuse, R16, PT ;  /* 0x0000001918107246 */ /* 0x082fe40003800110 */
[----:B------:R-:W0:Y:S04]  /*06c0*/  LDS R24, [R13+0x180] ;  /* 0x000180000d187984 */ /* 0x000e280000000800 */
[----:B------:R-:W-:Y:S04]  /*06d0*/  STS [R0], R19 ;  /* 0x0000001300007388 */ /* 0x000fe80000000800 */
[----:B------:R-:W1:Y:S01]  /*06e0*/  LDS R26, [R10+0x2004] ;  /* 0x002004000a1a7984 */ /* 0x000e620000000800 */
[----:B0-----:R-:W-:-:S03]  /*06f0*/  VIADDMNMX R18, R24, R25, R18, PT ;  /* 0x0000001918127246 */ /* 0x001fc60003800112 */
[----:B------:R-:W-:Y:S01]  /*0700*/  LDS R25, [R10+0x4] ;  /* 0x000004000a197984 */ /* 0x000fe20000000800 */
        /* <DEDUP_REMOVED lines=677> */
[----:B0-----:R-:W-:-:S02]  /*3160*/  VIADDMNMX R20, R17, R15, R20, PT ;  /* 0x0000000f11147246 */ /* 0x001fc40003800114 */
[-C--:B-1----:R-:W-:Y:S02]  /*3170*/  VIADDMNMX R23, R26, R16.reuse, R23, PT ;  /* 0x000000101a177246 */ /* 0x082fe40003800117 */
[----:B------:R-:W-:Y:S04]  /*3180*/  LDS R26, [R10+0x2074] ;  /* 0x002074000a1a7984 */ /* 0x000fe80000000800 */
[----:B------:R-:W-:Y:S04]  /*3190*/  STS [R12], R23 ;  /* 0x000000170c007388 */ /* 0x000fe80000000800 */
[----:B------:R-:W0:Y:S02]  /*31a0*/  LDS R15, [R13+0x1e80] ;  /* 0x001e80000d0f7984 */ /* 0x000e240000000800 */
[----:B0-----:R-:W-:-:S02]  /*31b0*/  VIADDMNMX R15, R15, R16, R21, PT ;  /* 0x000000100f0f7246 */ /* 0x001fc40003800115 */
[----:B------:R-:W-:-:S03]  /*31c0*/  VIADDMNMX R16, R17, R26, R22, PT ;  /* 0x0000001a11107246 */ /* 0x000fc60003800116 */
[----:B------:R-:W-:Y:S04]  /*31d0*/  STS [R12+0x80], R15 ;  /* 0x0000800f0c007388 */ /* 0x000fe80000000800 */
[----:B------:R-:W-:Y:S04]  /*31e0*/  LDS R17, [R10+0x78] ;  /* 0x000078000a117984 */ /* 0x000fe80000000800 */
[----:B------:R-:W0:Y:S04]  /*31f0*/  LDS R22, [R11+0x1e00] ;  /* 0x001e00000b167984 */ /* 0x000e280000000800 */
[----:B------:R-:W-:Y:S04]  /*3200*/  LDS R21, [R14+0x2078] ;  /* 0x002078000e157984 */ /* 0x000fe80000000800 */
[----:B------:R-:W1:Y:S04]  /*3210*/  LDS R26, [R13+0x1e00] ;  /* 0x001e00000d1a7984 */ /* 0x000e680000000800 */
[----:B------:R-:W2:Y:S01]  /*3220*/  LDS R27, [R13+0x1e80] ;  /* 0x001e80000d1b7984 */ /* 0x000ea20000000800 */
[----:B0-----:R-:W-:-:S05]  /*3230*/  VIADDMNMX R17, R22, R17, R19, PT ;  /* 0x0000001116117246 */ /* 0x001fca0003800113 */
[----:B------:R-:W-:Y:S04]  /*3240*/  STS [R0], R17 ;  /* 0x0000001100007388 */ /* 0x000fe80000000800 */
[----:B------:R-:W0:Y:S01]  /*3250*/  LDS R19, [R10+0x2078] ;  /* 0x002078000a137984 */ /* 0x000e220000000800 */
[-C--:B-1----:R-:W-:Y:S02]  /*3260*/  VIADDMNMX R24, R26, R21.reuse, R24, PT ;  /* 0x000000151a187246 */ /* 0x082fe40003800118 */
[----:B--2---:R-:W-:Y:S02]  /*3270*/  VIADDMNMX R27, R27, R21, R18, PT ;  /* 0x000000151b1b7246 */ /* 0x004fe40003800112 */
[----:B------:R-:W-:Y:S04]  /*3280*/  LDS R18, [R10+0x78] ;  /* 0x000078000a127984 */ /* 0x000fe80000000800 */
[----:B------:R-:W1:Y:S01]  /*3290*/  LDS R21, [R11+0x1e80] ;  /* 0x001e80000b157984 */ /* 0x000e620000000800 */
[----:B0-----:R-:W-:-:S05]  /*32a0*/  VIADDMNMX R19, R22, R19, R25, PT ;  /* 0x0000001316137246 */ /* 0x001fca0003800119 */
[----:B------:R-:W-:Y:S04]  /*32b0*/  STS [R0+0x2000], R19 ;  /* 0x0020001300007388 */ /* 0x000fe80000000800 */
[----:B------:R-:W-:Y:S04]  /*32c0*/  LDS R22, [R14+0x7c] ;  /* 0x00007c000e167984 */ /* 0x000fe80000000800 */
[----:B------:R-:W0:Y:S01]  /*32d0*/  LDS R25, [R13+0x1f00] ;  /* 0x001f00000d197984 */ /* 0x000e220000000800 */
[----:B-1----:R-:W-:-:S03]  /*32e0*/  VIADDMNMX R20, R21, R18, R20, PT ;  /* 0x0000001215147246 */ /* 0x002fc60003800114 */
[----:B------:R-:W-:Y:S01]  /*32f0*/  LDS R18, [R10+0x2078] ;  /* 0x002078000a127984 */ /* 0x000fe20000000800 */
[----:B0-----:R-:W-:-:S05]  /*3300*/  VIADDMNMX R23, R25, R22, R23, PT ;  /* 0x0000001619177246 */ /* 0x001fca0003800117 */
[----:B------:R-:W-:Y:S04]  /*3310*/  STS [R12], R23 ;  /* 0x000000170c007388 */ /* 0x000fe80000000800 */
[----:B------:R-:W0:Y:S02]  /*3320*/  LDS R25, [R13+0x1f80] ;  /* 0x001f80000d197984 */ /* 0x000e240000000800 */
[----:B0-----:R-:W-:-:S05]  /*3330*/  VIADDMNMX R15, R25, R22, R15, PT ;  /* 0x00000016190f7246 */ /* 0x001fca000380010f */
[----:B------:R-:W-:Y:S04]  /*3340*/  STS [R12+0x80], R15 ;  /* 0x0000800f0c007388 */ /* 0x000fe80000000800 */
[----:B------:R-:W-:Y:S04]  /*3350*/  LDS R22, [R14+0x207c] ;  /* 0x00207c000e167984 */ /* 0x000fe80000000800 */
[----:B------:R-:W0:Y:S02]  /*3360*/  LDS R25, [R13+0x1f00] ;  /* 0x001f00000d197984 */ /* 0x000e240000000800 */
[----:B0-----:R-:W-:-:S05]  /*3370*/  VIADDMNMX R25, R25, R22, R24, PT ;  /* 0x0000001619197246 */ /* 0x001fca0003800118 */
[----:B------:R-:W-:Y:S04]  /*3380*/  STS [R12+0x2000], R25 ;  /* 0x002000190c007388 */ /* 0x000fe80000000800 */
[----:B------:R-:W0:Y:S02]  /*3390*/  LDS R24, [R13+0x1f80] ;  /* 0x001f80000d187984 */ /* 0x000e240000000800 */
[----:B0-----:R-:W-:-:S05]  /*33a0*/  VIADDMNMX R27, R24, R22, R27, PT ;  /* 0x00000016181b7246 */ /* 0x001fca000380011b */
[----:B------:R-:W-:Y:S04]  /*33b0*/  STS [R12+0x2080], R27 ;  /* 0x0020801b0c007388 */ /* 0x000fe80000000800 */
[----:B------:R-:W-:Y:S04]  /*33c0*/  LDS R24, [R10+0x7c] ;  /* 0x00007c000a187984 */ /* 0x000fe80000000800 */
[----:B------:R-:W0:Y:S01]  /*33d0*/  LDS R22, [R11+0x1f00] ;  /* 0x001f00000b167984 */ /* 0x000e220000000800 */
[----:B------:R-:W-:Y:S02]  /*33e0*/  VIADDMNMX R16, R21, R18, R16, PT ;  /* 0x0000001215107246 */ /* 0x000fe40003800110 */
[----:B0-----:R-:W-:-:S05]  /*33f0*/  VIADDMNMX R17, R22, R24, R17, PT ;  /* 0x0000001816117246 */ /* 0x001fca0003800111 */
[----:B------:R-:W-:Y:S04]  /*3400*/  STS [R0], R17 ;  /* 0x0000001100007388 */ /* 0x000fe80000000800 */
[----:B------:R-:W-:Y:S04]  /*3410*/  LDS R21, [R10+0x7c] ;  /* 0x00007c000a157984 */ /* 0x000fe80000000800 */
[----:B------:R-:W0:Y:S02]  /*3420*/  LDS R29, [R11+0x1f80] ;  /* 0x001f80000b1d7984 */ /* 0x000e240000000800 */
[----:B0-----:R-:W-:-:S05]  /*3430*/  VIADDMNMX R21, R29, R21, R20, PT ;  /* 0x000000151d157246 */ /* 0x001fca0003800114 */
[----:B------:R-:W-:Y:S04]  /*3440*/  STS [R0+0x80], R21 ;  /* 0x0000801500007388 */ /* 0x000fe80000000800 */
[----:B------:R-:W0:Y:S02]  /*3450*/  LDS R18, [R10+0x207c] ;  /* 0x00207c000a127984 */ /* 0x000e240000000800 */
[----:B0-----:R-:W-:-:S05]  /*3460*/  VIADDMNMX R19, R22, R18, R19, PT ;  /* 0x0000001216137246 */ /* 0x001fca0003800113 */
[----:B------:R-:W-:Y:S04]  /*3470*/  STS [R0+0x2000], R19 ;  /* 0x0020001300007388 */ /* 0x000fe80000000800 */
[----:B------:R-:W0:Y:S02]  /*3480*/  LDS R18, [R10+0x207c] ;  /* 0x00207c000a127984 */ /* 0x000e240000000800 */
[----:B0-----:R-:W-:-:S05]  /*3490*/  VIADDMNMX R29, R29, R18, R16, PT ;  /* 0x000000121d1d7246 */ /* 0x001fca0003800110 */
[----:B------:R-:W-:Y:S04]  /*34a0*/  STS [R0+0x2080], R29 ;  /* 0x0020801d00007388 */ /* 0x000fe80000000800 */
[----:B------:R-:W-:Y:S04]  /*34b0*/  LDS R16, [R14+0x80] ;  /* 0x000080000e107984 */ /* 0x000fe80000000800 */
[----:B------:R-:W0:Y:S02]  /*34c0*/  LDS R18, [R13+0x2000] ;  /* 0x002000000d127984 */ /* 0x000e240000000800 */
        /* <DEDUP_REMOVED lines=891> */
[----:B------:R-:W0:Y:S04]  /*6c80*/  LDS R12, [R10+0x20fc] ;  /* 0x0020fc000a0c7984 */ /* 0x000e280000000800 */
[----:B------:R-:W-:Y:S04]  /*6c90*/  STG.E desc[UR8][R8.64], R23 ;  /* 0x0000001708007986 */ /* 0x000fe8000c101908 */
[----:B------:R-:W-:Y:S04]  /*6ca0*/  STG.E desc[UR8][R8.64+0x80], R15 ;  /* 0x0000800f08007986 */ /* 0x000fe8000c101908 */
[----:B------:R-:W-:Y:S04]  /*6cb0*/  STG.E desc[UR8][R2.64], R25 ;  /* 0x0000001902007986 */ /* 0x000fe8000c101908 */
[----:B------:R-:W-:Y:S04]  /*6cc0*/  STG.E desc[UR8][R2.64+0x80], R27 ;  /* 0x0000801b02007986 */ /* 0x000fe8000c101908 */
[----:B------:R-:W-:Y:S04]  /*6cd0*/  STG.E desc[UR8][R6.64], R17 ;  /* 0x0000001106007986 */ /* 0x000fe8000c101908 */
[----:B------:R-:W-:Y:S04]  /*6ce0*/  STG.E desc[UR8][R6.64+0x80], R21 ;  /* 0x0000801506007986 */ /* 0x000fe8000c101908 */
[----:B------:R-:W-:Y:S01]  /*6cf0*/  STG.E desc[UR8][R4.64], R13 ;  /* 0x0000000d04007986 */ /* 0x000fe2000c101908 */
[----:B0-----:R-:W-:-:S05]  /*6d00*/  VIADDMNMX R29, R16, R12, R29, PT ;  /* 0x0000000c101d7246 */ /* 0x001fca000380011d */
[----:B------:R-:W-:Y:S04]  /*6d10*/  STG.E desc[UR8][R4.64+0x80], R29 ;  /* 0x0000801d04007986 */ /* 0x000fe8000c101908 */
[----:B------:R-:W-:Y:S01]  /*6d20*/  STS [R0+0x2080], R29 ;  /* 0x0020801d00007388 */ /* 0x000fe20000000800 */
[----:B------:R-:W-:Y:S05]  /*6d30*/  EXIT ;  /* 0x000000000000794d */ /* 0x000fea0003800000 */
.L_x_1:
        /* <DEDUP_REMOVED lines=12> */
.L_x_4:


//--------------------- .text._Z10cal_phase1iPiii --------------------------
	.section	.text._Z10cal_phase1iPiii,"ax",@progbits
	.align	128
        .global         _Z10cal_phase1iPiii
        .type           _Z10cal_phase1iPiii,@function
        .size           _Z10cal_phase1iPiii,(.L_x_5 - _Z10cal_phase1iPiii)
        .other          _Z10cal_phase1iPiii,@"STO_CUDA_ENTRY STV_DEFAULT"
_Z10cal_phase1iPiii:
.text._Z10cal_phase1iPiii:
[----:B------:R-:W-:Y:S01]  /*0000*/  LDC R1, c[0x0][0x37c] ;  /* 0x0000df00ff017b82 */ /* 0x000fe20000000800 */
[----:B------:R-:W0:Y:S07]  /*0010*/  S2R R6, SR_TID.Y ;  /* 0x0000000000067919 */ /* 0x000e2e0000002200 */
[----:B------:R-:W0:Y:S01]  /*0020*/  LDC R3, c[0x0][0x394] ;  /* 0x0000e500ff037b82 */ /* 0x000e220000000800 */
[----:B------:R-:W1:Y:S01]  /*0030*/  LDCU.64 UR6, c[0x0][0x358] ;  /* 0x00006b00ff0677ac */ /* 0x000e620008000a00 */
[----:B------:R-:W2:Y:S06]  /*0040*/  S2R R7, SR_TID.X ;  /* 0x0000000000077919 */ /* 0x000eac0000002100 */
[----:B------:R-:W3:Y:S08]  /*0050*/  LDC R2, c[0x0][0x380] ;  /* 0x0000e000ff027b82 */ /* 0x000ef00000000800 */
[----:B------:R-:W4:Y:S01]  /*0060*/  LDC.64 R4, c[0x0][0x388] ;  /* 0x0000e200ff047b82 */ /* 0x000f220000000a00 */
[----:B0-----:R-:W-:-:S02]  /*0070*/  IMAD R0, R3, 0x40, R6 ;  /* 0x0000004003007824 */ /* 0x001fc400078e0206 */
[----:B--2---:R-:W-:-:S04]  /*0080*/  IMAD R3, R3, 0x40, R7 ;  /* 0x0000004003037824 */ /* 0x004fc800078e0207 */
[----:B---3--:R-:W-:-:S04]  /*0090*/  IMAD R3, R0, R2, R3 ;  /* 0x0000000200037224 */ /* 0x008fc800078e0203 */
[----:B----4-:R-:W-:-:S04]  /*00a0*/  IMAD.WIDE R4, R3, 0x4, R4 ;  /* 0x0000000403047825 */ /* 0x010fc800078e0204 */
[----:B------:R-:W-:Y:S01]  /*00b0*/  IMAD.SHL.U32 R3, R2, 0x20, RZ ;  /* 0x0000002002037824 */ /* 0x000fe200078e00ff */
[----:B-1----:R-:W2:Y:S03]  /*00c0*/  LDG.E R9, desc[UR6][R4.64] ;  /* 0x0000000604097981 */ /* 0x002ea6000c1e1900 */
[----:B------:R-:W-:Y:S01]  /*00d0*/  IMAD.WIDE R2, R3, 0x4, R4 ;  /* 0x0000000403027825 */ /* 0x000fe200078e0204 */
[----:B------:R-:W3:Y:S04]  /*00e0*/  LDG.E R11, desc[UR6][R4.64+0x80] ;  /* 0x00008006040b7981 */ /* 0x000ee8000c1e1900 */
[----:B------:R-:W4:Y:S04]  /*00f0*/  LDG.E R13, desc[UR6][R2.64] ;  /* 0x00000006020d7981 */ /* 0x000f28000c1e1900 */
[----:B------:R-:W5:Y:S01]  /*0100*/  LDG.E R15, desc[UR6][R2.64+0x80] ;  /* 0x00008006020f7981 */ /* 0x000f62000c1e1900 */
[----:B------:R-:W0:Y:S01]  /*0110*/  S2UR UR5, SR_CgaCtaId ;  /* 0x00000000000579c3 */ /* 0x000e220000008800 */
[----:B------:R-:W-:-:S02]  /*0120*/  UMOV UR4, 0x400 ;  /* 0x0000040000047882 */ /* 0x000fc40000000000 */
[----:B0-----:R-:W-:-:S06]  /*0130*/  ULEA UR4, UR5, UR4, 0x18 ;  /* 0x0000000405047291 */ /* 0x001fcc000f8ec0ff */
[----:B------:R-:W-:-:S05]  /*0140*/  LEA R6, R6, UR4, 0x8 ;  /* 0x0000000406067c11 */ /* 0x000fca000f8e40ff */
[C---:B------:R-:W-:Y:S01]  /*0150*/  IMAD R0, R7.reuse, 0x4, R6 ;  /* 0x0000000407007824 */ /* 0x040fe200078e0206 */
[----:B------:R-:W-:-:S04]  /*0160*/  LEA R7, R7, UR4, 0x2 ;  /* 0x0000000407077c11 */ /* 0x000fc8000f8e10ff */
[----:B--2---:R-:W-:Y:S04]  /*0170*/  STS [R0], R9 ;  /* 0x0000000900007388 */ /* 0x004fe80000000800 */
[----:B---3--:R-:W-:Y:S04]  /*0180*/  STS [R0+0x80], R11 ;  /* 0x0000800b00007388 */ /* 0x008fe80000000800 */
[----:B----4-:R-:W-:Y:S04]  /*0190*/  STS [R0+0x2000], R13 ;  /* 0x0020000d00007388 */ /* 0x010fe80000000800 */
[----:B-----5:R-:W-:Y:S01]  /*01a0*/  STS [R0+0x2080], R15 ;  /* 0x0020800f00007388 */ /* 0x020fe20000000800 */
[----:B------:R-:W-:Y:S06]  /*01b0*/  BAR.SYNC.DEFER_BLOCKING 0x0 ;  /* 0x0000000000007b1d */ /* 0x000fec0000010000 */
[----:B------:R-:W-:Y:S04]  /*01c0*/  LDS R8, [R0] ;  /* 0x0000000000087984 */ /* 0x000fe80000000800 */
[----:B------:R-:W-:Y:S04]  /*01d0*/  LDS R17, [R6] ;  /* 0x0000000006117984 */ /* 0x000fe80000000800 */
[----:B------:R-:W0:Y:S02]  /*01e0*/  LDS R10, [R7] ;  /* 0x00000000070a7984 */ /* 0x000e240000000800 */
[----:B0-----:R-:W-:-:S02]  /*01f0*/  VIADDMNMX R17, R10, R17, R8, PT ;  /* 0x000000110a117246 */ /* 0x001fc40003800108 */
[----:B------:R-:W-:Y:S04]  /*0200*/  LDS R8, [R0+0x80] ;  /* 0x0000800000087984 */ /* 0x000fe80000000800 */
[----:B------:R-:W-:Y:S04]  /*0210*/  STS [R0], R17 ;  /* 0x0000001100007388 */ /* 0x000fe80000000800 */
[----:B------:R-:W-:Y:S04]  /*0220*/  LDS R9, [R6] ;  /* 0x0000000006097984 */ /* 0x000fe80000000800 */
[----:B------:R-:W0:Y:S02]  /*0230*/  LDS R10, [R7+0x80] ;  /* 0x00008000070a7984 */ /* 0x000e240000000800 */
[----:B0-----:R-:W-:-:S02]  /*0240*/  VIADDMNMX R9, R10, R9, R8, PT ;  /* 0x000000090a097246 */ /* 0x001fc40003800108 */
[----:B------:R-:W-:Y:S04]  /*0250*/  LDS R8, [R0+0x2000] ;  /* 0x0020000000087984 */ /* 0x000fe80000000800 */
[----:B------:R-:W-:Y:S04]  /*0260*/  STS [R0+0x80], R9 ;  /* 0x0000800900007388 */ /* 0x000fe80000000800 */
[----:B------:R-:W-:Y:S04]  /*0270*/  LDS R11, [R6+0x2000] ;  /* 0x00200000060b7984 */ /* 0x000fe80000000800 */
[----:B------:R-:W0:Y:S02]  /*0280*/  LDS R10, [R7] ;  /* 0x00000000070a7984 */ /* 0x000e240000000800 */
[----:B0-----:R-:W-:-:S05]  /*0290*/  VIADDMNMX R13, R10, R11, R8, PT ;  /* 0x0000000b0a0d7246 */ /* 0x001fca0003800108 */
[----:B------:R-:W-:Y:S04]  /*02a0*/  STS [R0+0x2000], R13 ;  /* 0x0020000d00007388 */ /* 0x000fe80000000800 */
[----:B------:R-:W-:Y:S04]  /*02b0*/  LDS R8, [R6+0x4] ;  /* 0x0000040006087984 */ /* 0x000fe80000000800 */
[----:B------:R-:W0:Y:S04]  /*02c0*/  LDS R10, [R7+0x100] ;  /* 0x00010000070a7984 */ /* 0x000e280000000800 */
[----:B------:R-:W-:Y:S01]  /*02d0*/  LDS R11, [R6+0x2000] ;  /* 0x00200000060b7984 */ /* 0x000fe20000000800 */
[----:B0-----:R-:W-:-:S03]  /*02e0*/  VIADDMNMX R17, R10, R8, R17, PT ;  /* 0x000000080a117246 */ /* 0x001fc60003800111 */
[----:B------:R-:W-:Y:S04]  /*02f0*/  LDS R10, [R7+0x80] ;  /* 0x00008000070a7984 */ /* 0x000fe80000000800 */
[----:B------:R-:W-:Y:S04]  /*0300*/  STS [R0], R17 ;  /* 0x0000001100007388 */ /* 0x000fe80000000800 */
[----:B------:R-:W-:Y:S04]  /*0310*/  LDS R8, [R6+0x4] ;  /* 0x0000040006087984 */ /* 0x000fe80000000800 */
[----:B------:R-:W0:Y:S02]  /*0320*/  LDS R12, [R7+0x180] ;  /* 0x00018000070c7984 */ /* 0x000e240000000800 */
[----:B0-----:R-:W-:-:S05]  /*0330*/  VIADDMNMX R9, R12, R8, R9, PT ;  /* 0x000000080c097246 */ /* 0x001fca0003800109 */
[----:B------:R-:W-:Y:S04]  /*0340*/  STS [R0+0x80], R9 ;  /* 0x0000800900007388 */ /* 0x000fe80000000800 */
[----:B------:R-:W-:Y:S04]  /*0350*/  LDS R8, [R6+0x2004] ;  /* 0x0020040006087984 */ /* 0x000fe80000000800 */
[----:B------:R-:W0:Y:S02]  /*0360*/  LDS R12, [R7+0x100] ;  /* 0x00010000070c7984 */ /* 0x000e240000000800 */
[----:B0-----:R-:W-:-:S05]  /*0370*/  VIADDMNMX R13, R12, R8, R13, PT ;  /* 0x000000080c0d7246 */ /* 0x001fca000380010d */
[----:B------:R-:W-:Y:S04]  /*0380*/  STS [R0+0x2000], R13 ;  /* 0x0020000d00007388 */ /* 0x000fe80000000800 */
[----:B------:R-:W-:Y:S04]  /*0390*/  LDS R8, [R6+0x8] ;  /* 0x0000080006087984 */ /* 0x000fe80000000800 */
[----:B------:R-:W0:Y:S04]  /*03a0*/  LDS R12, [R7+0x200] ;  /* 0x00020000070c7984 */ /* 0x000e280000000800 */
[----:B------:R-:W-:Y:S04]  /*03b0*/  LDS R19, [R6+0x2004] ;  /* 0x0020040006137984 */ /* 0x000fe80000000800 */
[----:B------:R-:W-:Y:S01]  /*03c0*/  LDS R18, [R7+0x180] ;  /* 0x0001800007127984 */ /* 0x000fe20000000800 */
[----:B0-----:R-:W-:-:S05]  /*03d0*/  VIADDMNMX R17, R12, R8, R17, PT ;  /* 0x000000080c117246 */ /* 0x001fca0003800111 */
        /* <DEDUP_REMOVED lines=52> */
[----:B------:R-:W0:Y:S02]  /*0720*/  LDS R9, [R7+0x600] ;  /* 0x0006000007097984 */ /* 0x000e240000000800 */
[----:B0-----:R-:W-:-:S02]  /*0730*/  VIADDMNMX R25, R9, R8, R25, PT ;  /* 0x0000000809197246 */ /* 0x001fc40003800119 */
[----:B------:R-:W-:Y:S04]  /*0740*/  LDS R8, [R6+0x2014] ;  /* 0x0020140006087984 */ /* 0x000fe80000000800 */
        /* <DEDUP_REMOVED lines=8> */
[----:B0-----:R-:W-:-:S02]  /*07d0*/  VIADDMNMX R23, R22, R20, R23, PT ;  /* 0x0000001416177246 */ /* 0x001fc40003800117 */
[----:B------:R-:W0:Y:S04]  /*07e0*/  LDS R20, [R0+0x2080] ;  /* 0x0020800000147984 */ /* 0x000e280000000800 */
[----:B------:R-:W-:Y:S04]  /*07f0*/  STS [R0+0x2000], R23 ;  /* 0x0020001700007388 */ /* 0x000fe80000000800 */
[----:B------:R-:W-:Y:S04]  /*0800*/  LDS R22, [R6+0x1c] ;  /* 0x00001c0006167984 */ /* 0x000fe80000000800 */
[----:B------:R-:W1:Y:S01]  /*0810*/  LDS R24, [R7+0x700] ;  /* 0x0007000007187984 */ /* 0x000e620000000800 */
[----:B0-----:R-:W-:-:S03]  /*0820*/  VIADDMNMX R20, R10, R11, R20, PT ;  /* 0x0000000b0a147246 */ /* 0x001fc60003800114 */
[----:B------:R-:W-:Y:S04]  /*0830*/  LDS R10, [R6+0x2018] ;  /* 0x00201800060a7984 */ /* 0x000fe80000000800 */
[----:B------:R-:W-:Y:S01]  /*0840*/  LDS R11, [R7+0x680] ;  /* 0x00068000070b7984 */ /* 0x000fe20000000800 */
[----:B-1----:R-:W-:-:S05]  /*0850*/  VIADDMNMX R25, R24, R22, R25, PT ;  /* 0x0000001618197246 */ /* 0x002fca0003800119 */
        /* <DEDUP_REMOVED lines=10> */
[----:B------:R-:W0:Y:S01]  /*0900*/  LDS R24, [R7+0x800] ;  /* 0x0008000007187984 */ /* 0x000e220000000800 */
[----:B------:R-:W-:-:S03]  /*0910*/  VIADDMNMX R20, R18, R19, R20, PT ;  /* 0x0000001312147246 */ /* 0x000fc60003800114 */
        /* <DEDUP_REMOVED lines=345> */
[----:B------:R-:W-:Y:S02]  /*1eb0*/  VIADDMNMX R22, R8, R9, R20, PT ;  /* 0x0000000908167246 */ /* 0x000fe40003800114 */
        /* <DEDUP_REMOVED lines=8> */
[----:B------:R-:W0:Y:S01]  /*1f40*/  LDS R25, [R7+0x1f00] ;  /* 0x001f000007197984 */ /* 0x000e220000000800 */
[----:B------:R-:W-:-:S04]  /*1f50*/  VIADDMNMX R10, R11, R10, R22, PT ;  /* 0x0000000a0b0a7246 */ /* 0x000fc80003800116 */
[----:B------:R-:W-:-:S04]  /*1f60*/  VIADDMNMX R10, R17, R16, R10, PT ;  /* 0x00000010110a7246 */ /* 0x000fc8000380010a */
[----:B------:R-:W-:Y:S02]  /*1f70*/  VIADDMNMX R10, R15, R14, R10, PT ;  /* 0x0000000e0f0a7246 */ /* 0x000fe4000380010a */
[----:B0-----:R-:W-:-:S05]  /*1f80*/  VIADDMNMX R25, R25, R20, R29, PT ;  /* 0x0000001419197246 */ /* 0x001fca000380011d */
[----:B------:R-:W-:Y:S04]  /*1f90*/  STS [R0+0x2000], R25 ;  /* 0x0020001900007388 */ /* 0x000fe80000000800 */
[----:B------:R-:W-:Y:S04]  /*1fa0*/  LDS R27, [R6+0x207c] ;  /* 0x00207c00061b7984 */ /* 0x000fe80000000800 */
[----:B------:R-:W0:Y:S01]  /*1fb0*/  LDS R20, [R7+0x1f80] ;  /* 0x001f800007147984 */ /* 0x000e220000000800 */
[----:B------:R-:W-:-:S04]  /*1fc0*/  VIADDMNMX R10, R12, R13, R10, PT ;  /* 0x0000000d0c0a7246 */ /* 0x000fc8000380010a */
[----:B------:R-:W-:-:S04]  /*1fd0*/  VIADDMNMX R10, R19, R18, R10, PT ;  /* 0x00000012130a7246 */ /* 0x000fc8000380010a */
[----:B------:R-:W-:-:S04]  /*1fe0*/  VIADDMNMX R8, R8, R9, R10, PT ;  /* 0x0000000908087246 */ /* 0x000fc8000380010a */
        /* <DEDUP_REMOVED lines=512> */
[----:B------:R-:W-:Y:S04]  /*3ff0*/  STG.E desc[UR6][R4.64], R9 ;  /* 0x0000000904007986 */ /* 0x000fe8000c101906 */
[----:B------:R-:W-:Y:S04]  /*4000*/  STG.E desc[UR6][R4.64+0x80], R23 ;  /* 0x0000801704007986 */ /* 0x000fe8000c101906 */
[----:B------:R-:W-:Y:S01]  /*4010*/  STG.E desc[UR6][R2.64], R25 ;  /* 0x0000001902007986 */ /* 0x000fe2000c101906 */
[----:B0-----:R-:W-:-:S05]  /*4020*/  VIADDMNMX R27, R10, R8, R27, PT ;  /* 0x000000080a1b7246 */ /* 0x001fca000380011b */
[----:B------:R-:W-:Y:S04]  /*4030*/  STG.E desc[UR6][R2.64+0x80], R27 ;  /* 0x0000801b02007986 */ /* 0x000fe8000c101906 */
[----:B------:R-:W-:Y:S01]  /*4040*/  STS [R0+0x2080], R27 ;  /* 0x0020801b00007388 */ /* 0x000fe20000000800 */
[----:B------:R-:W-:Y:S05]  /*4050*/  EXIT ;  /* 0x000000000000794d */ /* 0x000fea0003800000 */
.L_x_2:
        /* <DEDUP_REMOVED lines=10> */
.L_x_5:


//--------------------- .nv.shared._Z10cal_phase3iPii --------------------------
	.section	.nv.shared._Z10cal_phase3iPii,"aw",@nobits
	.sectionflags	@""
	.align	4
.nv.shared._Z10cal_phase3iPii:
	.zero		50176


//--------------------- .nv.shared.reserved.0     --------------------------
	.section	.nv.shared.reserved.0,"aw",@nobits
	.weak		__nv_reservedSMEM_offset_0_alias
	.size		__nv_reservedSMEM_offset_0_alias, 0, 64
	.other		__nv_reservedSMEM_offset_0_alias,@"STO_CUDA_RESERVED_SHARED STV_DEFAULT"
__nv_reservedSMEM_offset_0_alias:
	.zero		0
	.zero		64


//--------------------- .nv.shared._Z10cal_phase2iPiii --------------------------
	.section	.nv.shared._Z10cal_phase2iPiii,"aw",@nobits
	.sectionflags	@""
	.align	4
.nv.shared._Z10cal_phase2iPiii:
	.zero		50176


//--------------------- .nv.shared._Z10cal_phase1iPiii --------------------------
	.section	.nv.shared._Z10cal_phase1iPiii,"aw",@nobits
	.sectionflags	@""
	.align	4
.nv.shared._Z10cal_phase1iPiii:
	.zero		17408


//--------------------- .nv.constant0._Z10cal_phase3iPii --------------------------
	.section	.nv.constant0._Z10cal_phase3iPii,"a",@progbits
	.sectionflags	@""
	.align	4
.nv.constant0._Z10cal_phase3iPii:
	.zero		916


//--------------------- .nv.constant0._Z10cal_phase2iPiii --------------------------
	.section	.nv.constant0._Z10cal_phase2iPiii,"a",@progbits
	.sectionflags	@""
	.align	4
.nv.constant0._Z10cal_phase2iPiii:
	.zero		920


//--------------------- .nv.constant0._Z10cal_phase1iPiii --------------------------
	.section	.nv.constant0._Z10cal_phase1iPiii,"a",@progbits
	.sectionflags	@""
	.align	4
.nv.constant0._Z10cal_phase1iPiii:
	.zero		920


//--------------------- SYMBOLS --------------------------

	.type		.nv.reservedSmem.offset0,@object
	.size		.nv.reservedSmem.offset0,0x4
	.type		.nv.reservedSmem.cap,@object
	.size		.nv.reservedSmem.cap,0x4
